	.target	sm_90a

	.elftype	@"ET_EXEC"


//--------------------- .note.nv.tkinfo           --------------------------
	.section	.note.nv.tkinfo,"",@"SHT_NOTE"
	.sectionflags	@"SHF_NOTE_NV_TKINFO"
	.tkinfo
        /*0018*/ 	.word	0x00000002
        /*0030*/ 	.string	""
        /*0030*/ 	.string	"ptxas"
        /*0030*/ 	.string	"Cuda compilation tools, release 13.0, V13.0.88"
        /*0030*/ 	.string	"Build cuda_13.0.r13.0/compiler.36424714_0"
        /*0030*/ 	.string	"-arch sm_90a -m 64 "



//--------------------- .note.nv.cuinfo           --------------------------
	.section	.note.nv.cuinfo,"",@"SHT_NOTE"
	.sectionflags	@"SHF_NOTE_NV_CUINFO"
        /*0018*/ 	.short	0x0002
        /*001a*/ 	.short	0x005a
        /*001c*/ 	.short	0x0082
	.zero		2


//--------------------- .nv.info                  --------------------------
	.section	.nv.info,"",@"SHT_CUDA_INFO"
	.align	4


	//----- nvinfo : EIATTR_REGCOUNT
	.align		4
        /*0000*/ 	.byte	0x04, 0x2f
        /*0002*/ 	.short	(.L_15 - .L_14)
	.align		4
.L_14:
        /*0004*/ 	.word	index@(_ZN7cutlass13device_kernelINS_4gemm6kernel13GemmUniversalIN4cute5tupleIJiiiiEEENS1_10collective13CollectiveMmaINS1_34MainloopSm90TmaGmmaWarpSpecializedILi6ENS5_IJNS4_1CILi2EEENSA_ILi1EEESC_EEENS1_35KernelTmaWarpSpecializedCooperativeEEENS5_IJNSA_ILi192EEENSA_ILi96EEENSA_ILi128EEEEEEaNS5_IJlSC_lEEEaSK_NS4_8TiledMMAINS4_8MMA_AtomIJNS4_4SM904GMMA26MMA_64x96x32_S32S8S8_SS_TNEEEENS4_6LayoutISD_NS5_IJSC_NSA_ILi0EEESS_EEEEENS5_IJNS4_10UnderscoreESV_SV_EEEEENS4_13SM90_TMA_LOADENS4_14ComposedLayoutINS4_7SwizzleILi3ELi4ELi3EEENS4_18smem_ptr_flag_bitsILi8EEENSR_INS5_IJNSA_ILi8EEESI_EEENS5_IJSI_SC_EEEEEEEvNS4_8identityENS4_23SM90_TMA_LOAD_MULTICASTES18_vS19_EENS_8epilogue10collective6detail29Sm90TmaWarpSpecializedAdapterINS1D_15DefaultEpilogueIaSK_SK_NS1C_6thread17LinearCombinationIaLi1EiiLNS1H_9ScaleType4KindE0ELNS_15FloatRoundStyleE2EaEENS1_15EpilogueDefaultEEEEEvvEEEEvNT_6ParamsE)
        /*0008*/ 	.word	0x000000a8


	//----- nvinfo : EIATTR_FRAME_SIZE
	.align		4
.L_15:
        /*000c*/ 	.byte	0x04, 0x11
        /*000e*/ 	.short	(.L_17 - .L_16)
	.align		4
.L_16:
        /*0010*/ 	.word	index@(_ZN7cutlass13device_kernelINS_4gemm6kernel13GemmUniversalIN4cute5tupleIJiiiiEEENS1_10collective13CollectiveMmaINS1_34MainloopSm90TmaGmmaWarpSpecializedILi6ENS5_IJNS4_1CILi2EEENSA_ILi1EEESC_EEENS1_35KernelTmaWarpSpecializedCooperativeEEENS5_IJNSA_ILi192EEENSA_ILi96EEENSA_ILi128EEEEEEaNS5_IJlSC_lEEEaSK_NS4_8TiledMMAINS4_8MMA_AtomIJNS4_4SM904GMMA26MMA_64x96x32_S32S8S8_SS_TNEEEENS4_6LayoutISD_NS5_IJSC_NSA_ILi0EEESS_EEEEENS5_IJNS4_10UnderscoreESV_SV_EEEEENS4_13SM90_TMA_LOADENS4_14ComposedLayoutINS4_7SwizzleILi3ELi4ELi3EEENS4_18smem_ptr_flag_bitsILi8EEENSR_INS5_IJNSA_ILi8EEESI_EEENS5_IJSI_SC_EEEEEEEvNS4_8identityENS4_23SM90_TMA_LOAD_MULTICASTES18_vS19_EENS_8epilogue10collective6detail29Sm90TmaWarpSpecializedAdapterINS1D_15DefaultEpilogueIaSK_SK_NS1C_6thread17LinearCombinationIaLi1EiiLNS1H_9ScaleType4KindE0ELNS_15FloatRoundStyleE2EaEENS1_15EpilogueDefaultEEEEEvvEEEEvNT_6ParamsE)
        /*0014*/ 	.word	0x00000000


	//----- nvinfo : EIATTR_MIN_STACK_SIZE
	.align		4
.L_17:
        /*0018*/ 	.byte	0x04, 0x12
        /*001a*/ 	.short	(.L_19 - .L_18)
	.align		4
.L_18:
        /*001c*/ 	.word	index@(_ZN7cutlass13device_kernelINS_4gemm6kernel13GemmUniversalIN4cute5tupleIJiiiiEEENS1_10collective13CollectiveMmaINS1_34MainloopSm90TmaGmmaWarpSpecializedILi6ENS5_IJNS4_1CILi2EEENSA_ILi1EEESC_EEENS1_35KernelTmaWarpSpecializedCooperativeEEENS5_IJNSA_ILi192EEENSA_ILi96EEENSA_ILi128EEEEEEaNS5_IJlSC_lEEEaSK_NS4_8TiledMMAINS4_8MMA_AtomIJNS4_4SM904GMMA26MMA_64x96x32_S32S8S8_SS_TNEEEENS4_6LayoutISD_NS5_IJSC_NSA_ILi0EEESS_EEEEENS5_IJNS4_10UnderscoreESV_SV_EEEEENS4_13SM90_TMA_LOADENS4_14ComposedLayoutINS4_7SwizzleILi3ELi4ELi3EEENS4_18smem_ptr_flag_bitsILi8EEENSR_INS5_IJNSA_ILi8EEESI_EEENS5_IJSI_SC_EEEEEEEvNS4_8identityENS4_23SM90_TMA_LOAD_MULTICASTES18_vS19_EENS_8epilogue10collective6detail29Sm90TmaWarpSpecializedAdapterINS1D_15DefaultEpilogueIaSK_SK_NS1C_6thread17LinearCombinationIaLi1EiiLNS1H_9ScaleType4KindE0ELNS_15FloatRoundStyleE2EaEENS1_15EpilogueDefaultEEEEEvvEEEEvNT_6ParamsE)
        /*0020*/ 	.word	0x00000000
.L_19:


//--------------------- .nv.compat                --------------------------
	.section	.nv.compat,"",@"SHT_CUDA_COMPAT_INFO"
	.align	4
        /*0000*/ 	.byte	0x02, 0x09, 0x01, 0x00, 0x02, 0x02, 0x04, 0x00, 0x02, 0x05, 0x05, 0x00, 0x03, 0x07, 0x01, 0x01
        /*0010*/ 	.byte	0x02, 0x03, 0x01, 0x00, 0x02, 0x06, 0x01, 0x00, 0x04, 0x0b, 0x08, 0x00, 0x00, 0x00, 0x00, 0x00
        /*0020*/ 	.byte	0x00, 0x00, 0x00, 0x00


//--------------------- .nv.info._ZN7cutlass13device_kernelINS_4gemm6kernel13GemmUniversalIN4cute5tupleIJiiiiEEENS1_10collective13CollectiveMmaINS1_34MainloopSm90TmaGmmaWarpSpecializedILi6ENS5_IJNS4_1CILi2EEENSA_ILi1EEESC_EEENS1_35KernelTmaWarpSpecializedCooperativeEEENS5_IJNSA_ILi192EEENSA_ILi96EEENSA_ILi128EEEEEEaNS5_IJlSC_lEEEaSK_NS4_8TiledMMAINS4_8MMA_AtomIJNS4_4SM904GMMA26MMA_64x96x32_S32S8S8_SS_TNEEEENS4_6LayoutISD_NS5_IJSC_NSA_ILi0EEESS_EEEEENS5_IJNS4_10UnderscoreESV_SV_EEEEENS4_13SM90_TMA_LOADENS4_14ComposedLayoutINS4_7SwizzleILi3ELi4ELi3EEENS4_18smem_ptr_flag_bitsILi8EEENSR_INS5_IJNSA_ILi8EEESI_EEENS5_IJSI_SC_EEEEEEEvNS4_8identityENS4_23SM90_TMA_LOAD_MULTICASTES18_vS19_EENS_8epilogue10collective6detail29Sm90TmaWarpSpecializedAdapterINS1D_15DefaultEpilogueIaSK_SK_NS1C_6thread17LinearCombinationIaLi1EiiLNS1H_9ScaleType4KindE0ELNS_15FloatRoundStyleE2EaEENS1_15EpilogueDefaultEEEEEvvEEEEvNT_6ParamsE --------------------------
	.section	.nv.info._ZN7cutlass13device_kernelINS_4gemm6kernel13GemmUniversalIN4cute5tupleIJiiiiEEENS1_10collective13CollectiveMmaINS1_34MainloopSm90TmaGmmaWarpSpecializedILi6ENS5_IJNS4_1CILi2EEENSA_ILi1EEESC_EEENS1_35KernelTmaWarpSpecializedCooperativeEEENS5_IJNSA_ILi192EEENSA_ILi96EEENSA_ILi128EEEEEEaNS5_IJlSC_lEEEaSK_NS4_8TiledMMAINS4_8MMA_AtomIJNS4_4SM904GMMA26MMA_64x96x32_S32S8S8_SS_TNEEEENS4_6LayoutISD_NS5_IJSC_NSA_ILi0EEESS_EEEEENS5_IJNS4_10UnderscoreESV_SV_EEEEENS4_13SM90_TMA_LOADENS4_14ComposedLayoutINS4_7SwizzleILi3ELi4ELi3EEENS4_18smem_ptr_flag_bitsILi8EEENSR_INS5_IJNSA_ILi8EEESI_EEENS5_IJSI_SC_EEEEEEEvNS4_8identityENS4_23SM90_TMA_LOAD_MULTICASTES18_vS19_EENS_8epilogue10collective6detail29Sm90TmaWarpSpecializedAdapterINS1D_15DefaultEpilogueIaSK_SK_NS1C_6thread17LinearCombinationIaLi1EiiLNS1H_9ScaleType4KindE0ELNS_15FloatRoundStyleE2EaEENS1_15EpilogueDefaultEEEEEvvEEEEvNT_6ParamsE,"",@"SHT_CUDA_INFO"
	.sectionflags	@""
	.align	4


	//----- nvinfo : EIATTR_CUDA_API_VERSION
	.align		4
        /*0000*/ 	.byte	0x04, 0x37
        /*0002*/ 	.short	(.L_21 - .L_20)
.L_20:
        /*0004*/ 	.word	0x00000082


	//----- nvinfo : EIATTR_KPARAM_INFO
	.align		4
.L_21:
        /*0008*/ 	.byte	0x04, 0x17
        /*000a*/ 	.short	(.L_23 - .L_22)
.L_22:
        /*000c*/ 	.word	0x00000000
        /*0010*/ 	.short	0x0000
        /*0012*/ 	.short	0x0070
        /*0014*/ 	.byte	0x00, 0xf0, 0x01, 0x10


	//----- nvinfo : EIATTR_SPARSE_MMA_MASK
	.align		4
.L_23:
        /*0018*/ 	.byte	0x03, 0x50
        /*001a*/ 	.short	0x0000


	//----- nvinfo : EIATTR_MAXREG_COUNT
	.align		4
        /*001c*/ 	.byte	0x03, 0x1b
        /*001e*/ 	.short	0x00a8


	//----- nvinfo : EIATTR_NUM_BARRIERS
	.align		4
        /*0020*/ 	.byte	0x02, 0x4c
        /*0022*/ 	.byte	0x01
	.zero		1


	//----- nvinfo : EIATTR_EXTERNS
	.align		4
        /*0024*/ 	.byte	0x04, 0x0f
        /*0026*/ 	.short	(.L_25 - .L_24)


	//   ....[0]....
	.align		4
.L_24:
        /*0028*/ 	.word	index@(__assertfail)


	//----- nvinfo : EIATTR_MERCURY_ISA_VERSION
	.align		4
.L_25:
        /*002c*/ 	.byte	0x03, 0x5f
        /*002e*/ 	.short	0x0101


	//----- nvinfo : EIATTR_INT_WARP_WIDE_INSTR_OFFSETS
	.align		4
        /*0030*/ 	.byte	0x04, 0x31
        /*0032*/ 	.short	(.L_27 - .L_26)


	//   ....[0]....
.L_26:
        /*0034*/ 	.word	0x000004c0


	//   ....[1]....
        /*0038*/ 	.word	0x000004f0


	//   ....[2]....
        /*003c*/ 	.word	0x000006c0


	//   ....[3]....
        /*0040*/ 	.word	0x00002180


	//----- nvinfo : EIATTR_COOP_GROUP_MASK_REGIDS
	.align		4
.L_27:
        /*0044*/ 	.byte	0x04, 0x29
        /*0046*/ 	.short	(.L_29 - .L_28)


	//   ....[0]....
.L_28:
        /*0048*/ 	.word	0xffffffff


	//   ....[1]....
        /*004c*/ 	.word	0xffffffff


	//   ....[2]....
        /*0050*/ 	.word	0xffffffff


	//   ....[3]....
        /*0054*/ 	.word	0xffffffff


	//   ....[4]....
        /*0058*/ 	.word	0xffffffff


	//   ....[5]....
        /*005c*/ 	.word	0xffffffff


	//----- nvinfo : EIATTR_COOP_GROUP_INSTR_OFFSETS
	.align		4
.L_29:
        /*0060*/ 	.byte	0x04, 0x28
        /*0062*/ 	.short	(.L_31 - .L_30)


	//   ....[0]....
.L_30:
        /*0064*/ 	.word	0x00000060


	//   ....[1]....
        /*0068*/ 	.word	0x00000070


	//   ....[2]....
        /*006c*/ 	.word	0x00000130


	//   ....[3]....
        /*0070*/ 	.word	0x00000310


	//   ....[4]....
        /*0074*/ 	.word	0x00000840


	//   ....[5]....
        /*0078*/ 	.word	0x00001470


	//----- nvinfo : EIATTR_REG_RECONFIG
	.align		4
.L_31:
        /*007c*/ 	.byte	0x01, 0x54
	.zero		2


	//----- nvinfo : EIATTR_SYSCALL_OFFSETS
	.align		4
        /*0080*/ 	.byte	0x04, 0x46
        /*0082*/ 	.short	(.L_33 - .L_32)


	//   ....[0]....
.L_32:
        /*0084*/ 	.word	0x00001660


	//----- nvinfo : EIATTR_MBARRIER_INSTR_OFFSETS
	.align		4
.L_33:
        /*0088*/ 	.byte	0x04, 0x39
        /*008a*/ 	.short	(.L_35 - .L_34)


	//   ....[0]....
.L_34:
        /*008c*/ 	.word	0x00000230
        /*0090*/ 	.word	0x000000ff
        /*0094*/ 	.word	0x00000000
        /*0098*/ 	.short	0x0100
        /*009a*/ 	.byte	0x08
	.zero		1


	//   ....[1]....
        /*009c*/ 	.word	0x00000240
        /*00a0*/ 	.word	0x000000ff
        /*00a4*/ 	.word	0x00000030
        /*00a8*/ 	.short	0x0100
        /*00aa*/ 	.byte	0x08
	.zero		1


	//   ....[2]....
        /*00ac*/ 	.word	0x00000250
        /*00b0*/ 	.word	0x000000ff
        /*00b4*/ 	.word	0x00000008
        /*00b8*/ 	.short	0x0100
        /*00ba*/ 	.byte	0x08
	.zero		1


	//   ....[3]....
        /*00bc*/ 	.word	0x00000260
        /*00c0*/ 	.word	0x000000ff
        /*00c4*/ 	.word	0x00000038
        /*00c8*/ 	.short	0x0100
        /*00ca*/ 	.byte	0x08
	.zero		1


	//   ....[4]....
        /*00cc*/ 	.word	0x00000270
        /*00d0*/ 	.word	0x000000ff
        /*00d4*/ 	.word	0x00000010
        /*00d8*/ 	.short	0x0100
        /*00da*/ 	.byte	0x08
	.zero		1


	//   ....[5]....
        /*00dc*/ 	.word	0x00000280
        /*00e0*/ 	.word	0x000000ff
        /*00e4*/ 	.word	0x00000040
        /*00e8*/ 	.short	0x0100
        /*00ea*/ 	.byte	0x08
	.zero		1


	//   ....[6]....
        /*00ec*/ 	.word	0x00000290
        /*00f0*/ 	.word	0x000000ff
        /*00f4*/ 	.word	0x00000018
        /*00f8*/ 	.short	0x0100
        /*00fa*/ 	.byte	0x08
	.zero		1


	//   ....[7]....
        /*00fc*/ 	.word	0x000002a0
        /*0100*/ 	.word	0x000000ff
        /*0104*/ 	.word	0x00000048
        /*0108*/ 	.short	0x0100
        /*010a*/ 	.byte	0x08
	.zero		1


	//   ....[8]....
        /*010c*/ 	.word	0x000002b0
        /*0110*/ 	.word	0x000000ff
        /*0114*/ 	.word	0x00000020
        /*0118*/ 	.short	0x0100
        /*011a*/ 	.byte	0x08
	.zero		1


	//   ....[9]....
        /*011c*/ 	.word	0x000002c0
        /*0120*/ 	.word	0x000000ff
        /*0124*/ 	.word	0x00000050
        /*0128*/ 	.short	0x0100
        /*012a*/ 	.byte	0x08
	.zero		1


	//   ....[10]....
        /*012c*/ 	.word	0x000002d0
        /*0130*/ 	.word	0x000000ff
        /*0134*/ 	.word	0x00000028
        /*0138*/ 	.short	0x0100
        /*013a*/ 	.byte	0x08
	.zero		1


	//   ....[11]....
        /*013c*/ 	.word	0x000002e0
        /*0140*/ 	.word	0x000000ff
        /*0144*/ 	.word	0x00000058
        /*0148*/ 	.short	0x0100
        /*014a*/ 	.byte	0x08
	.zero		1


	//   ....[12]....
        /*014c*/ 	.word	0x00000750
        /*0150*/ 	.word	0x000000ff
        /*0154*/ 	.word	0x00000070
        /*0158*/ 	.short	0x0100
        /*015a*/ 	.byte	0x06
	.zero		1


	//   ....[13]....
        /*015c*/ 	.word	0x000007e0
        /*0160*/ 	.word	0x000000ff
        /*0164*/ 	.word	0x00000078
        /*0168*/ 	.short	0x0100
        /*016a*/ 	.byte	0x06
	.zero		1


	//   ....[14]....
        /*016c*/ 	.word	0x00001730
        /*0170*/ 	.word	0x00000003
        /*0174*/ 	.word	0x00000000
        /*0178*/ 	.short	0x010a
        /*017a*/ 	.byte	0x3f
	.zero		1


	//   ....[15]....
        /*017c*/ 	.word	0x00001790
        /*0180*/ 	.word	0x00000003
        /*0184*/ 	.word	0x00000000
        /*0188*/ 	.short	0x010a
        /*018a*/ 	.byte	0x3f
	.zero		1


	//   ....[16]....
        /*018c*/ 	.word	0x00001c50
        /*0190*/ 	.word	0x00000005
        /*0194*/ 	.word	0x00000000
        /*0198*/ 	.short	0x010a
        /*019a*/ 	.byte	0x3f
	.zero		1


	//   ....[17]....
        /*019c*/ 	.word	0x00001c90
        /*01a0*/ 	.word	0x00000005
        /*01a4*/ 	.word	0x00000000
        /*01a8*/ 	.short	0x010a
        /*01aa*/ 	.byte	0x3f
	.zero		1


	//   ....[18]....
        /*01ac*/ 	.word	0x00002030
        /*01b0*/ 	.word	0x00000005
        /*01b4*/ 	.word	0x00000000
        /*01b8*/ 	.short	0x0101
        /*01ba*/ 	.byte	0x3f
	.zero		1


	//   ....[19]....
        /*01bc*/ 	.word	0x00002220
        /*01c0*/ 	.word	0x00000003
        /*01c4*/ 	.word	0x00000000
        /*01c8*/ 	.short	0x0101
        /*01ca*/ 	.byte	0x3f
	.zero		1


	//   ....[20]....
        /*01cc*/ 	.word	0x00007e80
        /*01d0*/ 	.word	0x00000017
        /*01d4*/ 	.word	0x00000030
        /*01d8*/ 	.short	0x010a
        /*01da*/ 	.byte	0x3f
	.zero		1


	//   ....[21]....
        /*01dc*/ 	.word	0x00008200
        /*01e0*/ 	.word	0x00000006
        /*01e4*/ 	.word	0x00000078
        /*01e8*/ 	.short	0x0101
        /*01ea*/ 	.byte	0x3f
	.zero		1


	//   ....[22]....
        /*01ec*/ 	.word	0x00008950
        /*01f0*/ 	.word	0x00000007
        /*01f4*/ 	.word	0x00000000
        /*01f8*/ 	.short	0x010a
        /*01fa*/ 	.byte	0x3f
	.zero		1


	//   ....[23]....
        /*01fc*/ 	.word	0x000089d0
        /*0200*/ 	.word	0x00000006
        /*0204*/ 	.word	0x00000000
        /*0208*/ 	.short	0x010a
        /*020a*/ 	.byte	0x3f
	.zero		1


	//   ....[24]....
        /*020c*/ 	.word	0x00008a60
        /*0210*/ 	.word	0x00000007
        /*0214*/ 	.word	0x00000000
        /*0218*/ 	.short	0x010a
        /*021a*/ 	.byte	0x3f
	.zero		1


	//   ....[25]....
        /*021c*/ 	.word	0x00008af0
        /*0220*/ 	.word	0x00000006
        /*0224*/ 	.word	0x00000000
        /*0228*/ 	.short	0x010a
        /*022a*/ 	.byte	0x3f
	.zero		1


	//   ....[26]....
        /*022c*/ 	.word	0x00008b80
        /*0230*/ 	.word	0x00000007
        /*0234*/ 	.word	0x00000000
        /*0238*/ 	.short	0x010a
        /*023a*/ 	.byte	0x3f
	.zero		1


	//   ....[27]....
        /*023c*/ 	.word	0x00008c10
        /*0240*/ 	.word	0x00000005
        /*0244*/ 	.word	0x00000000
        /*0248*/ 	.short	0x010a
        /*024a*/ 	.byte	0x3f
	.zero		1


	//   ....[28]....
        /*024c*/ 	.word	0x00008c70
        /*0250*/ 	.word	0x00000003
        /*0254*/ 	.word	0x00000000
        /*0258*/ 	.short	0x010a
        /*025a*/ 	.byte	0x3f
	.zero		1


	//   ....[29]....
        /*025c*/ 	.word	0x00008cc0
        /*0260*/ 	.word	0x00000005
        /*0264*/ 	.word	0x00000000
        /*0268*/ 	.short	0x010a
        /*026a*/ 	.byte	0x3f
	.zero		1


	//   ....[30]....
        /*026c*/ 	.word	0x00008d90
        /*0270*/ 	.word	0x00000017
        /*0274*/ 	.word	0x00000030
        /*0278*/ 	.short	0x010a
        /*027a*/ 	.byte	0x3f
	.zero		1


	//   ....[31]....
        /*027c*/ 	.word	0x00008e60
        /*0280*/ 	.word	0x00000007
        /*0284*/ 	.word	0x00000000
        /*0288*/ 	.short	0x010a
        /*028a*/ 	.byte	0x3f
	.zero		1


	//   ....[32]....
        /*028c*/ 	.word	0x00008eb0
        /*0290*/ 	.word	0x00000006
        /*0294*/ 	.word	0x00000000
        /*0298*/ 	.short	0x010a
        /*029a*/ 	.byte	0x3f
	.zero		1


	//   ....[33]....
        /*029c*/ 	.word	0x00008f00
        /*02a0*/ 	.word	0x00000007
        /*02a4*/ 	.word	0x00000000
        /*02a8*/ 	.short	0x010a
        /*02aa*/ 	.byte	0x3f
	.zero		1


	//   ....[34]....
        /*02ac*/ 	.word	0x00008f50
        /*02b0*/ 	.word	0x00000006
        /*02b4*/ 	.word	0x00000000
        /*02b8*/ 	.short	0x010a
        /*02ba*/ 	.byte	0x3f
	.zero		1


	//   ....[35]....
        /*02bc*/ 	.word	0x00008fa0
        /*02c0*/ 	.word	0x00000007
        /*02c4*/ 	.word	0x00000000
        /*02c8*/ 	.short	0x010a
        /*02ca*/ 	.byte	0x3f
	.zero		1


	//----- nvinfo : EIATTR_NUM_MBARRIERS
	.align		4
.L_35:
        /*02cc*/ 	.byte	0x03, 0x38
        /*02ce*/ 	.short	0x000e


	//----- nvinfo : EIATTR_EXIT_INSTR_OFFSETS
	.align		4
        /*02d0*/ 	.byte	0x04, 0x1c
        /*02d2*/ 	.short	(.L_37 - .L_36)


	//   ....[0]....
.L_36:
        /*02d4*/ 	.word	0x00000a10


	//   ....[1]....
        /*02d8*/ 	.word	0x00001230


	//   ....[2]....
        /*02dc*/ 	.word	0x00007600


	//   ....[3]....
        /*02e0*/ 	.word	0x00007b60


	//   ....[4]....
        /*02e4*/ 	.word	0x00008c60


	//----- nvinfo : EIATTR_MAX_THREADS
	.align		4
.L_37:
        /*02e8*/ 	.byte	0x04, 0x05
        /*02ea*/ 	.short	(.L_39 - .L_38)
.L_38:
        /*02ec*/ 	.word	0x00000180
        /*02f0*/ 	.word	0x00000001
        /*02f4*/ 	.word	0x00000001


	//----- nvinfo : EIATTR_CRS_STACK_SIZE
	.align		4
.L_39:
        /*02f8*/ 	.byte	0x04, 0x1e
        /*02fa*/ 	.short	(.L_41 - .L_40)
.L_40:
        /*02fc*/ 	.word	0x00000000


	//----- nvinfo : EIATTR_CBANK_PARAM_SIZE
	.align		4
.L_41:
        /*0300*/ 	.byte	0x03, 0x19
        /*0302*/ 	.short	0x0470


	//----- nvinfo : EIATTR_PARAM_CBANK
	.align		4
        /*0304*/ 	.byte	0x04, 0x0a
        /*0306*/ 	.short	(.L_43 - .L_42)
	.align		4
.L_42:
        /*0308*/ 	.word	index@(.nv.constant0._ZN7cutlass13device_kernelINS_4gemm6kernel13GemmUniversalIN4cute5tupleIJiiiiEEENS1_10collective13CollectiveMmaINS1_34MainloopSm90TmaGmmaWarpSpecializedILi6ENS5_IJNS4_1CILi2EEENSA_ILi1EEESC_EEENS1_35KernelTmaWarpSpecializedCooperativeEEENS5_IJNSA_ILi192EEENSA_ILi96EEENSA_ILi128EEEEEEaNS5_IJlSC_lEEEaSK_NS4_8TiledMMAINS4_8MMA_AtomIJNS4_4SM904GMMA26MMA_64x96x32_S32S8S8_SS_TNEEEENS4_6LayoutISD_NS5_IJSC_NSA_ILi0EEESS_EEEEENS5_IJNS4_10UnderscoreESV_SV_EEEEENS4_13SM90_TMA_LOADENS4_14ComposedLayoutINS4_7SwizzleILi3ELi4ELi3EEENS4_18smem_ptr_flag_bitsILi8EEENSR_INS5_IJNSA_ILi8EEESI_EEENS5_IJSI_SC_EEEEEEEvNS4_8identityENS4_23SM90_TMA_LOAD_MULTICASTES18_vS19_EENS_8epilogue10collective6detail29Sm90TmaWarpSpecializedAdapterINS1D_15DefaultEpilogueIaSK_SK_NS1C_6thread17LinearCombinationIaLi1EiiLNS1H_9ScaleType4KindE0ELNS_15FloatRoundStyleE2EaEENS1_15EpilogueDefaultEEEEEvvEEEEvNT_6ParamsE)
        /*030c*/ 	.short	0x0210
        /*030e*/ 	.short	0x0470


	//----- nvinfo : EIATTR_SW_WAR
	.align		4
.L_43:
        /*0310*/ 	.byte	0x04, 0x36
        /*0312*/ 	.short	(.L_45 - .L_44)
.L_44:
        /*0314*/ 	.word	0x00000008
.L_45:


//--------------------- .nv.callgraph             --------------------------
	.section	.nv.callgraph,"",@"SHT_CUDA_CALLGRAPH"
	.align	4
	.sectionentsize	8
	.align		4
        /*0000*/ 	.word	0x00000000
	.align		4
        /*0004*/ 	.word	0xffffffff
	.align		4
        /*0008*/ 	.word	index@(_ZN7cutlass13device_kernelINS_4gemm6kernel13GemmUniversalIN4cute5tupleIJiiiiEEENS1_10collective13CollectiveMmaINS1_34MainloopSm90TmaGmmaWarpSpecializedILi6ENS5_IJNS4_1CILi2EEENSA_ILi1EEESC_EEENS1_35KernelTmaWarpSpecializedCooperativeEEENS5_IJNSA_ILi192EEENSA_ILi96EEENSA_ILi128EEEEEEaNS5_IJlSC_lEEEaSK_NS4_8TiledMMAINS4_8MMA_AtomIJNS4_4SM904GMMA26MMA_64x96x32_S32S8S8_SS_TNEEEENS4_6LayoutISD_NS5_IJSC_NSA_ILi0EEESS_EEEEENS5_IJNS4_10UnderscoreESV_SV_EEEEENS4_13SM90_TMA_LOADENS4_14ComposedLayoutINS4_7SwizzleILi3ELi4ELi3EEENS4_18smem_ptr_flag_bitsILi8EEENSR_INS5_IJNSA_ILi8EEESI_EEENS5_IJSI_SC_EEEEEEEvNS4_8identityENS4_23SM90_TMA_LOAD_MULTICASTES18_vS19_EENS_8epilogue10collective6detail29Sm90TmaWarpSpecializedAdapterINS1D_15DefaultEpilogueIaSK_SK_NS1C_6thread17LinearCombinationIaLi1EiiLNS1H_9ScaleType4KindE0ELNS_15FloatRoundStyleE2EaEENS1_15EpilogueDefaultEEEEEvvEEEEvNT_6ParamsE)
	.align		4
        /*000c*/ 	.word	index@(__assertfail)
	.align		4
        /*0010*/ 	.word	0x00000000
	.align		4
        /*0014*/ 	.word	0xfffffffe
	.align		4
        /*0018*/ 	.word	0x00000000
	.align		4
        /*001c*/ 	.word	0xfffffffd
	.align		4
        /*0020*/ 	.word	0x00000000
	.align		4
        /*0024*/ 	.word	0xfffffffc


//--------------------- .nv.constant4             --------------------------
	.section	.nv.constant4,"a",@progbits
	.align	8
	.align		8
.nv.constant4:
        /*0000*/ 	.dword	__assertfail
	.align		8
        /*0008*/ 	.dword	__unnamed_1
	.align		8
        /*0010*/ 	.dword	_ZN40_INTERNAL_b699b3ad_4_k_cu_f5c5d812_102974cuda3std3__45__cpo5beginE
	.align		8
        /*0018*/ 	.dword	_ZN40_INTERNAL_b699b3ad_4_k_cu_f5c5d812_102974cuda3std3__45__cpo3endE
	.align		8
        /*0020*/ 	.dword	_ZN40_INTERNAL_b699b3ad_4_k_cu_f5c5d812_102974cuda3std3__45__cpo6cbeginE
	.align		8
        /*0028*/ 	.dword	_ZN40_INTERNAL_b699b3ad_4_k_cu_f5c5d812_102974cuda3std3__45__cpo4cendE
	.align		8
        /*0030*/ 	.dword	_ZN40_INTERNAL_b699b3ad_4_k_cu_f5c5d812_102974cuda3std3__442_GLOBAL__N__b699b3ad_4_k_cu_f5c5d812_102976ignoreE
	.align		8
        /*0038*/ 	.dword	_ZN40_INTERNAL_b699b3ad_4_k_cu_f5c5d812_102974cuda3std3__419piecewise_constructE
	.align		8
        /*0040*/ 	.dword	_ZN40_INTERNAL_b699b3ad_4_k_cu_f5c5d812_102974cuda3std3__48in_placeE
	.align		8
        /*0048*/ 	.dword	_ZN40_INTERNAL_b699b3ad_4_k_cu_f5c5d812_102974cuda3std6ranges3__45__cpo4swapE
	.align		8
        /*0050*/ 	.dword	_ZN40_INTERNAL_b699b3ad_4_k_cu_f5c5d812_102974cuda3std6ranges3__45__cpo9iter_moveE
	.align		8
        /*0058*/ 	.dword	_ZN40_INTERNAL_b699b3ad_4_k_cu_f5c5d812_102974cute7productE
	.align		8
        /*0060*/ 	.dword	_ZN40_INTERNAL_b699b3ad_4_k_cu_f5c5d812_102974cute1_E
	.align		8
        /*0068*/ 	.dword	$str$22
	.align		8
        /*0070*/ 	.dword	$str$23


//--------------------- .text._ZN7cutlass13device_kernelINS_4gemm6kernel13GemmUniversalIN4cute5tupleIJiiiiEEENS1_10collective13CollectiveMmaINS1_34MainloopSm90TmaGmmaWarpSpecializedILi6ENS5_IJNS4_1CILi2EEENSA_ILi1EEESC_EEENS1_35KernelTmaWarpSpecializedCooperativeEEENS5_IJNSA_ILi192EEENSA_ILi96EEENSA_ILi128EEEEEEaNS5_IJlSC_lEEEaSK_NS4_8TiledMMAINS4_8MMA_AtomIJNS4_4SM904GMMA26MMA_64x96x32_S32S8S8_SS_TNEEEENS4_6LayoutISD_NS5_IJSC_NSA_ILi0EEESS_EEEEENS5_IJNS4_10UnderscoreESV_SV_EEEEENS4_13SM90_TMA_LOADENS4_14ComposedLayoutINS4_7SwizzleILi3ELi4ELi3EEENS4_18smem_ptr_flag_bitsILi8EEENSR_INS5_IJNSA_ILi8EEESI_EEENS5_IJSI_SC_EEEEEEEvNS4_8identityENS4_23SM90_TMA_LOAD_MULTICASTES18_vS19_EENS_8epilogue10collective6detail29Sm90TmaWarpSpecializedAdapterINS1D_15DefaultEpilogueIaSK_SK_NS1C_6thread17LinearCombinationIaLi1EiiLNS1H_9ScaleType4KindE0ELNS_15FloatRoundStyleE2EaEENS1_15EpilogueDefaultEEEEEvvEEEEvNT_6ParamsE --------------------------
	.section	.text._ZN7cutlass13device_kernelINS_4gemm6kernel13GemmUniversalIN4cute5tupleIJiiiiEEENS1_10collective13CollectiveMmaINS1_34MainloopSm90TmaGmmaWarpSpecializedILi6ENS5_IJNS4_1CILi2EEENSA_ILi1EEESC_EEENS1_35KernelTmaWarpSpecializedCooperativeEEENS5_IJNSA_ILi192EEENSA_ILi96EEENSA_ILi128EEEEEEaNS5_IJlSC_lEEEaSK_NS4_8TiledMMAINS4_8MMA_AtomIJNS4_4SM904GMMA26MMA_64x96x32_S32S8S8_SS_TNEEEENS4_6LayoutISD_NS5_IJSC_NSA_ILi0EEESS_EEEEENS5_IJNS4_10UnderscoreESV_SV_EEEEENS4_13SM90_TMA_LOADENS4_14ComposedLayoutINS4_7SwizzleILi3ELi4ELi3EEENS4_18smem_ptr_flag_bitsILi8EEENSR_INS5_IJNSA_ILi8EEESI_EEENS5_IJSI_SC_EEEEEEEvNS4_8identityENS4_23SM90_TMA_LOAD_MULTICASTES18_vS19_EENS_8epilogue10collective6detail29Sm90TmaWarpSpecializedAdapterINS1D_15DefaultEpilogueIaSK_SK_NS1C_6thread17LinearCombinationIaLi1EiiLNS1H_9ScaleType4KindE0ELNS_15FloatRoundStyleE2EaEENS1_15EpilogueDefaultEEEEEvvEEEEvNT_6ParamsE,"ax",@progbits
	.align	128
.text._ZN7cutlass13device_kernelINS_4gemm6kernel13GemmUniversalIN4cute5tupleIJiiiiEEENS1_10collective13CollectiveMmaINS1_34MainloopSm90TmaGmmaWarpSpecializedILi6ENS5_IJNS4_1CILi2EEENSA_ILi1EEESC_EEENS1_35KernelTmaWarpSpecializedCooperativeEEENS5_IJNSA_ILi192EEENSA_ILi96EEENSA_ILi128EEEEEEaNS5_IJlSC_lEEEaSK_NS4_8TiledMMAINS4_8MMA_AtomIJNS4_4SM904GMMA26MMA_64x96x32_S32S8S8_SS_TNEEEENS4_6LayoutISD_NS5_IJSC_NSA_ILi0EEESS_EEEEENS5_IJNS4_10UnderscoreESV_SV_EEEEENS4_13SM90_TMA_LOADENS4_14ComposedLayoutINS4_7SwizzleILi3ELi4ELi3EEENS4_18smem_ptr_flag_bitsILi8EEENSR_INS5_IJNSA_ILi8EEESI_EEENS5_IJSI_SC_EEEEEEEvNS4_8identityENS4_23SM90_TMA_LOAD_MULTICASTES18_vS19_EENS_8epilogue10collective6detail29Sm90TmaWarpSpecializedAdapterINS1D_15DefaultEpilogueIaSK_SK_NS1C_6thread17LinearCombinationIaLi1EiiLNS1H_9ScaleType4KindE0ELNS_15FloatRoundStyleE2EaEENS1_15EpilogueDefaultEEEEEvvEEEEvNT_6ParamsE:
        .type           _ZN7cutlass13device_kernelINS_4gemm6kernel13GemmUniversalIN4cute5tupleIJiiiiEEENS1_10collective13CollectiveMmaINS1_34MainloopSm90TmaGmmaWarpSpecializedILi6ENS5_IJNS4_1CILi2EEENSA_ILi1EEESC_EEENS1_35KernelTmaWarpSpecializedCooperativeEEENS5_IJNSA_ILi192EEENSA_ILi96EEENSA_ILi128EEEEEEaNS5_IJlSC_lEEEaSK_NS4_8TiledMMAINS4_8MMA_AtomIJNS4_4SM904GMMA26MMA_64x96x32_S32S8S8_SS_TNEEEENS4_6LayoutISD_NS5_IJSC_NSA_ILi0EEESS_EEEEENS5_IJNS4_10UnderscoreESV_SV_EEEEENS4_13SM90_TMA_LOADENS4_14ComposedLayoutINS4_7SwizzleILi3ELi4ELi3EEENS4_18smem_ptr_flag_bitsILi8EEENSR_INS5_IJNSA_ILi8EEESI_EEENS5_IJSI_SC_EEEEEEEvNS4_8identityENS4_23SM90_TMA_LOAD_MULTICASTES18_vS19_EENS_8epilogue10collective6detail29Sm90TmaWarpSpecializedAdapterINS1D_15DefaultEpilogueIaSK_SK_NS1C_6thread17LinearCombinationIaLi1EiiLNS1H_9ScaleType4KindE0ELNS_15FloatRoundStyleE2EaEENS1_15EpilogueDefaultEEEEEvvEEEEvNT_6ParamsE,@function
        .size           _ZN7cutlass13device_kernelINS_4gemm6kernel13GemmUniversalIN4cute5tupleIJiiiiEEENS1_10collective13CollectiveMmaINS1_34MainloopSm90TmaGmmaWarpSpecializedILi6ENS5_IJNS4_1CILi2EEENSA_ILi1EEESC_EEENS1_35KernelTmaWarpSpecializedCooperativeEEENS5_IJNSA_ILi192EEENSA_ILi96EEENSA_ILi128EEEEEEaNS5_IJlSC_lEEEaSK_NS4_8TiledMMAINS4_8MMA_AtomIJNS4_4SM904GMMA26MMA_64x96x32_S32S8S8_SS_TNEEEENS4_6LayoutISD_NS5_IJSC_NSA_ILi0EEESS_EEEEENS5_IJNS4_10UnderscoreESV_SV_EEEEENS4_13SM90_TMA_LOADENS4_14ComposedLayoutINS4_7SwizzleILi3ELi4ELi3EEENS4_18smem_ptr_flag_bitsILi8EEENSR_INS5_IJNSA_ILi8EEESI_EEENS5_IJSI_SC_EEEEEEEvNS4_8identityENS4_23SM90_TMA_LOAD_MULTICASTES18_vS19_EENS_8epilogue10collective6detail29Sm90TmaWarpSpecializedAdapterINS1D_15DefaultEpilogueIaSK_SK_NS1C_6thread17LinearCombinationIaLi1EiiLNS1H_9ScaleType4KindE0ELNS_15FloatRoundStyleE2EaEENS1_15EpilogueDefaultEEEEEvvEEEEvNT_6ParamsE,(.L_x_269 - _ZN7cutlass13device_kernelINS_4gemm6kernel13GemmUniversalIN4cute5tupleIJiiiiEEENS1_10collective13CollectiveMmaINS1_34MainloopSm90TmaGmmaWarpSpecializedILi6ENS5_IJNS4_1CILi2EEENSA_ILi1EEESC_EEENS1_35KernelTmaWarpSpecializedCooperativeEEENS5_IJNSA_ILi192EEENSA_ILi96EEENSA_ILi128EEEEEEaNS5_IJlSC_lEEEaSK_NS4_8TiledMMAINS4_8MMA_AtomIJNS4_4SM904GMMA26MMA_64x96x32_S32S8S8_SS_TNEEEENS4_6LayoutISD_NS5_IJSC_NSA_ILi0EEESS_EEEEENS5_IJNS4_10UnderscoreESV_SV_EEEEENS4_13SM90_TMA_LOADENS4_14ComposedLayoutINS4_7SwizzleILi3ELi4ELi3EEENS4_18smem_ptr_flag_bitsILi8EEENSR_INS5_IJNSA_ILi8EEESI_EEENS5_IJSI_SC_EEEEEEEvNS4_8identityENS4_23SM90_TMA_LOAD_MULTICASTES18_vS19_EENS_8epilogue10collective6detail29Sm90TmaWarpSpecializedAdapterINS1D_15DefaultEpilogueIaSK_SK_NS1C_6thread17LinearCombinationIaLi1EiiLNS1H_9ScaleType4KindE0ELNS_15FloatRoundStyleE2EaEENS1_15EpilogueDefaultEEEEEvvEEEEvNT_6ParamsE)
        .other          _ZN7cutlass13device_kernelINS_4gemm6kernel13GemmUniversalIN4cute5tupleIJiiiiEEENS1_10collective13CollectiveMmaINS1_34MainloopSm90TmaGmmaWarpSpecializedILi6ENS5_IJNS4_1CILi2EEENSA_ILi1EEESC_EEENS1_35KernelTmaWarpSpecializedCooperativeEEENS5_IJNSA_ILi192EEENSA_ILi96EEENSA_ILi128EEEEEEaNS5_IJlSC_lEEEaSK_NS4_8TiledMMAINS4_8MMA_AtomIJNS4_4SM904GMMA26MMA_64x96x32_S32S8S8_SS_TNEEEENS4_6LayoutISD_NS5_IJSC_NSA_ILi0EEESS_EEEEENS5_IJNS4_10UnderscoreESV_SV_EEEEENS4_13SM90_TMA_LOADENS4_14ComposedLayoutINS4_7SwizzleILi3ELi4ELi3EEENS4_18smem_ptr_flag_bitsILi8EEENSR_INS5_IJNSA_ILi8EEESI_EEENS5_IJSI_SC_EEEEEEEvNS4_8identityENS4_23SM90_TMA_LOAD_MULTICASTES18_vS19_EENS_8epilogue10collective6detail29Sm90TmaWarpSpecializedAdapterINS1D_15DefaultEpilogueIaSK_SK_NS1C_6thread17LinearCombinationIaLi1EiiLNS1H_9ScaleType4KindE0ELNS_15FloatRoundStyleE2EaEENS1_15EpilogueDefaultEEEEEvvEEEEvNT_6ParamsE,@"STO_CUDA_ENTRY STV_DEFAULT"
_ZN7cutlass13device_kernelINS_4gemm6kernel13GemmUniversalIN4cute5tupleIJiiiiEEENS1_10collective13CollectiveMmaINS1_34MainloopSm90TmaGmmaWarpSpecializedILi6ENS5_IJNS4_1CILi2EEENSA_ILi1EEESC_EEENS1_35KernelTmaWarpSpecializedCooperativeEEENS5_IJNSA_ILi192EEENSA_ILi96EEENSA_ILi128EEEEEEaNS5_IJlSC_lEEEaSK_NS4_8TiledMMAINS4_8MMA_AtomIJNS4_4SM904GMMA26MMA_64x96x32_S32S8S8_SS_TNEEEENS4_6LayoutISD_NS5_IJSC_NSA_ILi0EEESS_EEEEENS5_IJNS4_10UnderscoreESV_SV_EEEEENS4_13SM90_TMA_LOADENS4_14ComposedLayoutINS4_7SwizzleILi3ELi4ELi3EEENS4_18smem_ptr_flag_bitsILi8EEENSR_INS5_IJNSA_ILi8EEESI_EEENS5_IJSI_SC_EEEEEEEvNS4_8identityENS4_23SM90_TMA_LOAD_MULTICASTES18_vS19_EENS_8epilogue10collective6detail29Sm90TmaWarpSpecializedAdapterINS1D_15DefaultEpilogueIaSK_SK_NS1C_6thread17LinearCombinationIaLi1EiiLNS1H_9ScaleType4KindE0ELNS_15FloatRoundStyleE2EaEENS1_15EpilogueDefaultEEEEEvvEEEEvNT_6ParamsE:
[----:B------:R-:W0:Y:S01]  /*0000*/  LDC R1, c[0x0][0x28] ;  /* 0x00000a00ff017b82 */ /* 0x000e220000000800 */
[----:B------:R-:W1:Y:S01]  /*0010*/  S2R R128, SR_TID.X ;  /* 0x0000000000807919 */ /* 0x000e620000002100 */
[----:B------:R-:W-:Y:S01]  /*0020*/  ELECT P0, URZ, PT ;  /* 0x00000000003f782f */ /* 0x000fe20003800000 */
[----:B------:R-:W-:Y:S01]  /*0030*/  BSSY B0, `(.L_x_0) ;  /* 0x000000f000007945 */ /* 0x000fe20003800000 */
[--C-:B-1----:R-:W-:Y:S02]  /*0040*/  SHF.R.U32.HI R0, RZ, 0x5, R128.reuse ;  /* 0x00000005ff007819 */ /* 0x102fe40000011680 */
[----:B------:R-:W-:-:S03]  /*0050*/  SHF.R.U32.HI R7, RZ, 0x7, R128 ;  /* 0x00000007ff077819 */ /* 0x000fc60000011680 */
[----:B------:R-:W1:Y:S04]  /*0060*/  SHFL.IDX PT, R3, R0, RZ, 0x1f ;  /* 0x00001fff00037589 */ /* 0x000e6800000e0000 */
[----:B------:R2:W3:Y:S01]  /*0070*/  SHFL.IDX PT, R2, R7, RZ, 0x1f ;  /* 0x00001fff07027589 */ /* 0x0004e200000e0000 */
[----:B-1----:R-:W-:-:S13]  /*0080*/  ISETP.NE.OR P0, PT, R3, RZ, !P0 ;  /* 0x000000ff0300720c */ /* 0x002fda0004705670 */
[----:B0-23--:R-:W-:Y:S05]  /*0090*/  @P0 BRA `(.L_x_1) ;  /* 0x0000000000200947 */ /* 0x00dfea0003800000 */
[----:B------:R-:W-:Y:S02]  /*00a0*/  ULDC.64 UR4, c[0x0][0x198] ;  /* 0x0000660000047ab9 */ /* 0x000fe40000000a00 */
[----:B------:R-:W-:Y:S02]  /*00b0*/  UIADD3 UR6, UP0, UR4, 0xf0, URZ ;  /* 0x000000f004067890 */ /* 0x000fe4000ff1e03f */
[----:B------:R-:W-:Y:S02]  /*00c0*/  UIADD3 UR4, UP1, UR4, 0x1f0, URZ ;  /* 0x000001f004047890 */ /* 0x000fe4000ff3e03f */
[----:B------:R-:W-:Y:S02]  /*00d0*/  UIADD3.X UR7, URZ, UR5, URZ, UP0, !UPT ;  /* 0x000000053f077290 */ /* 0x000fe400087fe43f */
[----:B------:R-:W-:-:S07]  /*00e0*/  UIADD3.X UR5, URZ, UR5, URZ, UP1, !UPT ;  /* 0x000000053f057290 */ /* 0x000fce0008ffe43f */
[----:B------:R0:W-:Y:S02]  /*00f0*/  UTMACCTL.PF [UR6] ;  /* 0x00000000060079b9 */ /* 0x0001e40008040000 */
[----:B------:R0:W-:Y:S02]  /*0100*/  UTMACCTL.PF [UR4] ;  /* 0x00000000040079b9 */ /* 0x0001e40008040000 */
[----:B0-----:R-:W-:Y:S01]  /*0110*/  NOP ;  /* 0x0000000000007918 */ /* 0x001fe20000000000 */
.L_x_1:
[----:B------:R-:W-:Y:S05]  /*0120*/  BSYNC B0 ;  /* 0x0000000000007941 */ /* 0x000fea0003800000 */
.L_x_0:
[----:B------:R-:W0:Y:S02]  /*0130*/  SHFL.IDX PT, R5, R0, RZ, 0x1f ;  /* 0x00001fff00057589 */ /* 0x000e2400000e0000 */
[----:B0-----:R-:W-:-:S13]  /*0140*/  ISETP.NE.AND P0, PT, R5, RZ, PT ;  /* 0x000000ff0500720c */ /* 0x001fda0003f05270 */
[----:B------:R-:W-:Y:S05]  /*0150*/  @P0 BRA `(.L_x_2) ;  /* 0x0000000000680947 */ /* 0x000fea0003800000 */
[----:B------:R-:W0:Y:S01]  /*0160*/  S2UR UR8, SR_CgaCtaId ;  /* 0x00000000000879c3 */ /* 0x000e220000008800 */
[----:B------:R-:W-:Y:S01]  /*0170*/  UMOV UR4, 0x400 ;  /* 0x0000040000047882 */ /* 0x000fe20000000000 */
[----:B------:R-:W-:Y:S01]  /*0180*/  UMOV UR5, 0x1 ;  /* 0x0000000100057882 */ /* 0x000fe20000000000 */
[----:B------:R-:W-:Y:S01]  /*0190*/  UMOV UR6, 0x4 ;  /* 0x0000000400067882 */ /* 0x000fe20000000000 */
[----:B------:R-:W-:Y:S01]  /*01a0*/  ELECT P0, URZ, PT ;  /* 0x00000000003f782f */ /* 0x000fe20003800000 */
[----:B------:R-:W-:-:S04]  /*01b0*/  UIADD3 UR6, -UR6, 0x100000, URZ ;  /* 0x0010000006067890 */ /* 0x000fc8000fffe13f */
[----:B------:R-:W-:Y:S02]  /*01c0*/  USHF.L.U32 UR7, UR6, 0xb, URZ ;  /* 0x0000000b06077899 */ /* 0x000fe4000800063f */
[----:B------:R-:W-:Y:S02]  /*01d0*/  USHF.L.U32 UR6, UR6, 0x1, URZ ;  /* 0x0000000106067899 */ /* 0x000fe4000800063f */
[----:B0-----:R-:W-:Y:S02]  /*01e0*/  ULEA UR8, UR8, UR4, 0x18 ;  /* 0x0000000408087291 */ /* 0x001fe4000f8ec03f */
[----:B------:R-:W-:-:S04]  /*01f0*/  UIADD3 UR4, -UR5, 0x100000, URZ ;  /* 0x0010000005047890 */ /* 0x000fc8000fffe13f */
[----:B------:R-:W-:Y:S02]  /*0200*/  USHF.L.U32 UR5, UR4, 0xb, URZ ;  /* 0x0000000b04057899 */ /* 0x000fe4000800063f */
[----:B------:R-:W-:Y:S01]  /*0210*/  USHF.L.U32 UR4, UR4, 0x1, URZ ;  /* 0x0000000104047899 */ /* 0x000fe2000800063f */
[----:B------:R-:W0:Y:S11]  /*0220*/  FENCE.VIEW.ASYNC.S ;  /* 0x00000000000073c6 */ /* 0x000e360000000000 */
[----:B0-----:R0:W1:Y:S01]  /*0230*/  SYNCS.EXCH.64 URZ, [UR8], UR4 ;  /* 0x00000004083f75b2 */ /* 0x0010620008000100 */
[----:B------:R0:W2:Y:S01]  /*0240*/  SYNCS.EXCH.64 URZ, [UR8+0x30], UR6 ;  /* 0x00003006083f75b2 */ /* 0x0000a20008000100 */
[----:B------:R0:W3:Y:S01]  /*0250*/  SYNCS.EXCH.64 URZ, [UR8+0x8], UR4 ;  /* 0x00000804083f75b2 */ /* 0x0000e20008000100 */
[----:B------:R0:W4:Y:S01]  /*0260*/  SYNCS.EXCH.64 URZ, [UR8+0x38], UR6 ;  /* 0x00003806083f75b2 */ /* 0x0001220008000100 */
[----:B------:R0:W0:Y:S01]  /*0270*/  SYNCS.EXCH.64 URZ, [UR8+0x10], UR4 ;  /* 0x00001004083f75b2 */ /* 0x0000220008000100 */
[----:B------:R0:W0:Y:S01]  /*0280*/  SYNCS.EXCH.64 URZ, [UR8+0x40], UR6 ;  /* 0x00004006083f75b2 */ /* 0x0000220008000100 */
[----:B------:R0:W0:Y:S01]  /*0290*/  SYNCS.EXCH.64 URZ, [UR8+0x18], UR4 ;  /* 0x00001804083f75b2 */ /* 0x0000220008000100 */
[----:B------:R0:W0:Y:S01]  /*02a0*/  SYNCS.EXCH.64 URZ, [UR8+0x48], UR6 ;  /* 0x00004806083f75b2 */ /* 0x0000220008000100 */
[----:B------:R0:W0:Y:S01]  /*02b0*/  SYNCS.EXCH.64 URZ, [UR8+0x20], UR4 ;  /* 0x00002004083f75b2 */ /* 0x0000220008000100 */
[----:B------:R0:W0:Y:S01]  /*02c0*/  SYNCS.EXCH.64 URZ, [UR8+0x50], UR6 ;  /* 0x00005006083f75b2 */ /* 0x0000220008000100 */
[----:B------:R0:W0:Y:S01]  /*02d0*/  SYNCS.EXCH.64 URZ, [UR8+0x28], UR4 ;  /* 0x00002804083f75b2 */ /* 0x0000220008000100 */
[----:B------:R0:W0:Y:S01]  /*02e0*/  SYNCS.EXCH.64 URZ, [UR8+0x58], UR6 ;  /* 0x00005806083f75b2 */ /* 0x0000220008000100 */
[----:B------:R-:W-:Y:S01]  /*02f0*/  NOP ;  /* 0x0000000000007918 */ /* 0x000fe20000000000 */
.L_x_2:
[----:B------:R-:W-:Y:S01]  /*0300*/  SHF.R.S32.HI R9, RZ, 0x1f, R128 ;  /* 0x0000001fff097819 */ /* 0x000fe20000011480 */
[----:B------:R-:W5:Y:S01]  /*0310*/  SHFL.IDX PT, R0, R0, RZ, 0x1f ;  /* 0x00001fff00007589 */ /* 0x000f6200000e0000 */
[----:B0-----:R-:W0:Y:S01]  /*0320*/  S2UR UR8, SR_CTAID.X ;  /* 0x00000000000879c3 */ /* 0x001e220000002500 */
[----:B------:R-:W-:Y:S02]  /*0330*/  ELECT P0, URZ, PT ;  /* 0x00000000003f782f */ /* 0x000fe40003800000 */
[----:B------:R-:W-:Y:S01]  /*0340*/  LEA.HI R9, R9, R128, RZ, 0x7 ;  /* 0x0000008009097211 */ /* 0x000fe200078f38ff */
[----:B------:R-:W1:Y:S01]  /*0350*/  S2R R4, SR_CTAID.Y ;  /* 0x0000000000047919 */ /* 0x000e620000002600 */
[----:B------:R-:W-:Y:S01]  /*0360*/  SHF.R.S32.HI R6, RZ, 0x1f, R5 ;  /* 0x0000001fff067819 */ /* 0x000fe20000011405 */
[----:B------:R-:W-:Y:S01]  /*0370*/  ULDC UR4, c[0x0][0x150] ;  /* 0x0000540000047ab9 */ /* 0x000fe20000000800 */
[----:B------:R-:W-:Y:S01]  /*0380*/  LOP3.LUT R9, R9, 0xffffff80, RZ, 0xc0, !PT ;  /* 0xffffff8009097812 */ /* 0x000fe200078ec0ff */
[----:B------:R-:W-:Y:S01]  /*0390*/  NOP ;  /* 0x0000000000007918 */ /* 0x000fe20000000000 */
[----:B------:R-:W-:Y:S01]  /*03a0*/  LEA.HI R6, R6, R5, RZ, 0x2 ;  /* 0x0000000506067211 */ /* 0x000fe200078f10ff */
[----:B------:R-:W2:Y:S01]  /*03b0*/  LDC R12, c[0x0][0x144] ;  /* 0x00005100ff0c7b82 */ /* 0x000ea20000000800 */
[----:B------:R-:W-:Y:S01]  /*03c0*/  IMAD.MOV.U32 R19, RZ, RZ, 0x1 ;  /* 0x00000001ff137424 */ /* 0x000fe200078e00ff */
[----:B------:R-:W-:Y:S01]  /*03d0*/  NOP ;  /* 0x0000000000007918 */ /* 0x000fe20000000000 */
[----:B------:R-:W-:Y:S01]  /*03e0*/  IMAD.IADD R8, R128, 0x1, -R9 ;  /* 0x0000000180087824 */ /* 0x000fe200078e0a09 */
[----:B------:R-:W-:-:S02]  /*03f0*/  LOP3.LUT R6, R6, 0x3ffffffc, RZ, 0xc0, !PT ;  /* 0x3ffffffc06067812 */ /* 0x000fc400078ec0ff */
[----:B------:R-:W-:Y:S02]  /*0400*/  ISETP.NE.AND P3, PT, R2, RZ, PT ;  /* 0x000000ff0200720c */ /* 0x000fe40003f65270 */
[----:B------:R-:W-:Y:S01]  /*0410*/  SHF.R.S32.HI R9, RZ, 0x1f, R8 ;  /* 0x0000001fff097819 */ /* 0x000fe20000011408 */
[----:B------:R-:W-:Y:S01]  /*0420*/  IMAD.IADD R6, R5, 0x1, -R6 ;  /* 0x0000000105067824 */ /* 0x000fe200078e0a06 */
[----:B------:R-:W3:Y:S02]  /*0430*/  LDC R14, c[0x0][0x140] ;  /* 0x00005000ff0e7b82 */ /* 0x000ee40000000800 */
[----:B------:R-:W-:Y:S02]  /*0440*/  LEA.HI R9, R9, R8, RZ, 0x3 ;  /* 0x0000000809097211 */ /* 0x000fe400078f18ff */
[----:B-----5:R-:W-:Y:S02]  /*0450*/  ISETP.NE.OR P0, PT, R0, RZ, !P0 ;  /* 0x000000ff0000720c */ /* 0x020fe40004705670 */
[----:B------:R-:W-:-:S02]  /*0460*/  SHF.R.S32.HI R0, RZ, 0x3, R9 ;  /* 0x00000003ff007819 */ /* 0x000fc40000011409 */
[----:B------:R-:W-:Y:S02]  /*0470*/  SHF.R.S32.HI R9, RZ, 0x1f, R9 ;  /* 0x0000001fff097819 */ /* 0x000fe40000011409 */
[----:B0-----:R-:W-:Y:S02]  /*0480*/  I2FP.F32.U32 R10, UR8 ;  /* 0x00000008000a7c45 */ /* 0x001fe40008201000 */
[----:B------:R-:W-:-:S03]  /*0490*/  LEA.HI R9, R9, R0, RZ, 0x2 ;  /* 0x0000000009097211 */ /* 0x000fc600078f10ff */
[----:B------:R-:W-:Y:S01]  /*04a0*/  FMUL R10, R10, UR4 ;  /* 0x000000040a0a7c20 */ /* 0x000fe20008400000 */
[----:B------:R-:W-:Y:S01]  /*04b0*/  LOP3.LUT R9, R9, 0xfffffffc, RZ, 0xc0, !PT ;  /* 0xfffffffc09097812 */ /* 0x000fe200078ec0ff */
[----:B------:R-:W-:Y:S01]  /*04c0*/  VOTEU.ALL UP0, P0 ;  /* 0x00000000003f7886 */ /* 0x000fe20000000000 */
[----:B-1----:R-:W-:Y:S01]  /*04d0*/  I2FP.F32.U32 R13, R4 ;  /* 0x00000004000d7245 */ /* 0x002fe20000201000 */
[----:B------:R-:W-:Y:S01]  /*04e0*/  ULDC UR4, c[0x0][0x154] ;  /* 0x0000550000047ab9 */ /* 0x000fe20000000800 */
[----:B------:R-:W-:Y:S01]  /*04f0*/  VOTEU.ALL UP1, P0 ;  /* 0x00000000003f7886 */ /* 0x000fe20000020000 */
[----:B------:R-:W0:Y:S01]  /*0500*/  F2I.U32.TRUNC.NTZ R10, R10 ;  /* 0x0000000a000a7305 */ /* 0x000e22000020f000 */
[----:B------:R-:W-:Y:S01]  /*0510*/  IMAD.IADD R9, R0, 0x1, -R9 ;  /* 0x0000000100097824 */ /* 0x000fe200078e0a09 */
[----:B------:R-:W1:Y:S01]  /*0520*/  @!UP0 S2UR UR7, SR_CgaCtaId ;  /* 0x00000000000789c3 */ /* 0x000e620000008800 */
[----:B------:R-:W-:Y:S01]  /*0530*/  FMUL R13, R13, UR4 ;  /* 0x000000040d0d7c20 */ /* 0x000fe20008400000 */
[----:B------:R-:W-:Y:S01]  /*0540*/  SHF.R.S32.HI R0, RZ, 0x1f, R3 ;  /* 0x0000001fff007819 */ /* 0x000fe20000011403 */
[----:B------:R-:W-:Y:S01]  /*0550*/  IMAD R22, R6, 0x4, R9 ;  /* 0x0000000406167824 */ /* 0x000fe200078e0209 */
[----:B------:R-:W-:Y:S01]  /*0560*/  UMOV UR4, 0x20 ;  /* 0x0000002000047882 */ /* 0x000fe20000000000 */
[----:B------:R-:W-:Y:S01]  /*0570*/  @!UP0 UMOV UR6, 0x400 ;  /* 0x0000040000068882 */ /* 0x000fe20000000000 */
[----:B------:R-:W-:Y:S01]  /*0580*/  LEA.HI R0, R0, R3, RZ, 0x2 ;  /* 0x0000000300007211 */ /* 0x000fe200078f10ff */
[----:B------:R-:W5:Y:S01]  /*0590*/  F2I.U32.TRUNC.NTZ R13, R13 ;  /* 0x0000000d000d7305 */ /* 0x000f62000020f000 */
[----:B------:R-:W-:Y:S01]  /*05a0*/  LEA.HI R6, R22, R22, RZ, 0x1 ;  /* 0x0000001616067211 */ /* 0x000fe200078f08ff */
[----:B------:R-:W4:Y:S01]  /*05b0*/  LDC R9, c[0x0][0x148] ;  /* 0x00005200ff097b82 */ /* 0x000f220000000800 */
[----:B------:R-:W-:Y:S01]  /*05c0*/  LOP3.LUT R0, R0, 0xfffffffc, RZ, 0xc0, !PT ;  /* 0xfffffffc00007812 */ /* 0x000fe200078ec0ff */
[----:B------:R-:W-:-:S04]  /*05d0*/  @!UP0 UIADD3 UR4, -UR4, 0x100000, URZ ;  /* 0x0010000004048890 */ /* 0x000fc8000fffe13f */
[----:B------:R-:W-:Y:S02]  /*05e0*/  @!UP0 USHF.L.U32 UR5, UR4, 0xb, URZ ;  /* 0x0000000b04058899 */ /* 0x000fe4000800063f */
[----:B------:R-:W-:Y:S01]  /*05f0*/  @!UP0 USHF.L.U32 UR4, UR4, 0x1, URZ ;  /* 0x0000000104048899 */ /* 0x000fe2000800063f */
[----:B------:R-:W-:Y:S01]  /*0600*/  LOP3.LUT R11, R6, 0xfffffffe, RZ, 0xc0, !PT ;  /* 0xfffffffe060b7812 */ /* 0x000fe200078ec0ff */
[----:B0-----:R-:W-:Y:S01]  /*0610*/  IMAD.MOV R15, RZ, RZ, -R10 ;  /* 0x000000ffff0f7224 */ /* 0x001fe200078e0a0a */
[----:B---3--:R-:W-:Y:S01]  /*0620*/  ISETP.EQ.U32.AND P2, PT, R14, 0x1, PT ;  /* 0x000000010e00780c */ /* 0x008fe20003f42070 */
[----:B------:R-:W-:Y:S02]  /*0630*/  IMAD.IADD R3, R3, 0x1, -R0 ;  /* 0x0000000103037824 */ /* 0x000fe400078e0a00 */
[----:B--2---:R-:W-:Y:S02]  /*0640*/  IMAD R6, R12, R15, UR8 ;  /* 0x000000080c067e24 */ /* 0x004fe4000f8e020f */
[----:B------:R-:W-:Y:S01]  /*0650*/  IMAD.IADD R11, R22, 0x1, -R11 ;  /* 0x00000001160b7824 */ /* 0x000fe200078e0a0b */
[----:B------:R-:W-:Y:S01]  /*0660*/  ISETP.NE.AND P1, PT, R3, 0x3, PT ;  /* 0x000000030300780c */ /* 0x000fe20003f25270 */
[----:B-----5:R-:W-:-:S03]  /*0670*/  IMAD.MOV R24, RZ, RZ, -R13 ;  /* 0x000000ffff187224 */ /* 0x020fc600078e0a0d */
[----:B------:R-:W-:Y:S01]  /*0680*/  ISETP.NE.AND P4, PT, R11, R6, PT ;  /* 0x000000060b00720c */ /* 0x000fe20003f85270 */
[----:B------:R-:W-:Y:S01]  /*0690*/  IMAD.SHL.U32 R11, R22, 0x4, RZ ;  /* 0x00000004160b7824 */ /* 0x000fe200078e00ff */
[----:B-1----:R-:W-:Y:S01]  /*06a0*/  @!UP0 ULEA UR6, UR7, UR6, 0x18 ;  /* 0x0000000607068291 */ /* 0x002fe2000f8ec03f */
[----:B------:R-:W-:Y:S01]  /*06b0*/  ISETP.EQ.OR P1, PT, R3, RZ, !P1 ;  /* 0x000000ff0300720c */ /* 0x000fe20004f22670 */
[----:B------:R-:W-:Y:S01]  /*06c0*/  VOTEU.ALL UP0, P0 ;  /* 0x00000000003f7886 */ /* 0x000fe20000000000 */
[----:B------:R-:W-:Y:S01]  /*06d0*/  LOP3.LUT P0, RZ, R8, 0x7, RZ, 0xc0, !PT ;  /* 0x0000000708ff7812 */ /* 0x000fe2000780c0ff */
[----:B------:R-:W-:Y:S01]  /*06e0*/  VIADD R8, R2, 0xffffffff ;  /* 0xffffffff02087836 */ /* 0x000fe20000000000 */
[----:B------:R-:W-:Y:S01]  /*06f0*/  LOP3.LUT R22, R22, 0xc, R11, 0x78, !PT ;  /* 0x0000000c16167812 */ /* 0x000fe200078e780b */
[----:B----4-:R-:W-:Y:S01]  /*0700*/  IMAD R11, R9, R24, R4 ;  /* 0x00000018090b7224 */ /* 0x010fe200078e0204 */
[----:B------:R-:W-:Y:S02]  /*0710*/  ISETP.EQ.AND P1, PT, R2, RZ, P1 ;  /* 0x000000ff0200720c */ /* 0x000fe40000f22270 */
[----:B------:R-:W-:-:S02]  /*0720*/  ISETP.LT.U32.AND P0, PT, R22, 0x2, !P0 ;  /* 0x000000021600780c */ /* 0x000fc40004701070 */
[----:B------:R-:W-:Y:S01]  /*0730*/  @P4 LEA.HI R0, R22, R22, RZ, 0x1 ;  /* 0x0000001616004211 */ /* 0x000fe200078f08ff */
[----:B------:R-:W0:Y:S02]  /*0740*/  FENCE.VIEW.ASYNC.S ;  /* 0x00000000000073c6 */ /* 0x000e240000000000 */
[----:B0-----:R0:W1:Y:S01]  /*0750*/  @!UP0 SYNCS.EXCH.64 URZ, [UR6+0x70], UR4 ;  /* 0x00007004063f85b2 */ /* 0x0010620008000100 */
[----:B------:R-:W-:Y:S02]  /*0760*/  ISETP.GE.U32.AND P6, PT, R8, 0x2, PT ;  /* 0x000000020800780c */ /* 0x000fe40003fc6070 */
[----:B------:R-:W-:Y:S02]  /*0770*/  @P4 SHF.R.S32.HI R0, RZ, 0x1, R0 ;  /* 0x00000001ff004819 */ /* 0x000fe40000011400 */
[----:B------:R-:W-:Y:S02]  /*0780*/  SEL R18, RZ, 0x1, !P1 ;  /* 0x00000001ff127807 */ /* 0x000fe40004800000 */
[----:B------:R-:W-:-:S02]  /*0790*/  @P4 ISETP.NE.AND P5, PT, R0, R11, PT ;  /* 0x0000000b0000420c */ /* 0x000fc40003fa5270 */
[----:B------:R-:W-:Y:S02]  /*07a0*/  SEL R0, RZ, 0x1, !P0 ;  /* 0x00000001ff007807 */ /* 0x000fe40004000000 */
[----:B------:R-:W-:Y:S02]  /*07b0*/  @P4 SEL R19, RZ, 0x1, P5 ;  /* 0x00000001ff134807 */ /* 0x000fe40002800000 */
[----:B------:R-:W-:Y:S02]  /*07c0*/  SEL R18, R18, 0x2, P6 ;  /* 0x0000000212127807 */ /* 0x000fe40003000000 */
[----:B------:R-:W-:Y:S01]  /*07d0*/  LOP3.LUT R19, R19, R0, RZ, 0xc0, !PT ;  /* 0x0000000013137212 */ /* 0x000fe200078ec0ff */
[----:B------:R0:W2:Y:S01]  /*07e0*/  @!UP1 SYNCS.EXCH.64 URZ, [UR6+0x78], UR4 ;  /* 0x00007804063f95b2 */ /* 0x0000a20008000100 */
[----:B------:R-:W-:Y:S01]  /*07f0*/  LOP3.LUT R0, R128, 0x7f, RZ, 0xc0, !PT ;  /* 0x0000007f80007812 */ /* 0x000fe200078ec0ff */
[----:B------:R-:W-:Y:S01]  /*0800*/  NOP ;  /* 0x0000000000007918 */ /* 0x000fe20000000000 */
[----:B------:R-:W-:Y:S05]  /*0810*/  @!P2 BRA `(.L_x_3) ;  /* 0x000000000008a947 */ /* 0x000fea0003800000 */
[----:B-12---:R-:W-:Y:S01]  /*0820*/  UCGABAR_ARV ;  /* 0x00000000000079c7 */ /* 0x006fe20008000000 */
[----:B------:R-:W-:Y:S05]  /*0830*/  BRA `(.L_x_4) ;  /* 0x0000000000047947 */ /* 0x000fea0003800000 */
.L_x_3:
[----:B-12---:R-:W-:Y:S01]  /*0840*/  NOP ;  /* 0x0000000000007918 */ /* 0x006fe20000000000 */
.L_x_4:
[----:B------:R-:W1:Y:S01]  /*0850*/  LDC R2, c[0x0][0x65c] ;  /* 0x00019700ff027b82 */ /* 0x000e620000000800 */
[----:B------:R-:W-:Y:S02]  /*0860*/  IMAD.U32 R10, RZ, RZ, UR8 ;  /* 0x00000008ff0a7e24 */ /* 0x000fe4000f8e00ff */
[----:B------:R-:W-:Y:S01]  /*0870*/  IMAD.MOV.U32 R11, RZ, RZ, RZ ;  /* 0x000000ffff0b7224 */ /* 0x000fe200078e00ff */
[----:B-1----:R-:W-:-:S04]  /*0880*/  ISETP.NE.AND P1, PT, R2, 0x1, PT ;  /* 0x000000010200780c */ /* 0x002fc80003f25270 */
[----:B------:R-:W-:-:S09]  /*0890*/  P2R R5, PR, RZ, 0x2 ;  /* 0x00000002ff057803 */ /* 0x000fd20000000000 */
[----:B------:R-:W1:Y:S01]  /*08a0*/  @P1 LDC R17, c[0x0][0x10] ;  /* 0x00000400ff111b82 */ /* 0x000e620000000800 */
[----:B------:R-:W-:Y:S02]  /*08b0*/  @P1 IMAD.MOV.U32 R5, RZ, RZ, RZ ;  /* 0x000000ffff051224 */ /* 0x000fe400078e00ff */
[----:B------:R-:W-:-:S05]  /*08c0*/  @P1 IMAD.MOV.U32 R15, RZ, RZ, RZ ;  /* 0x000000ffff0f1224 */ /* 0x000fca00078e00ff */
[----:B------:R-:W2:Y:S01]  /*08d0*/  @!P1 LDC R13, c[0x0][0xc] ;  /* 0x00000300ff0d9b82 */ /* 0x000ea20000000800 */
[----:B0-----:R-:W-:Y:S01]  /*08e0*/  ULDC UR4, c[0x0][0xc] ;  /* 0x0000030000047ab9 */ /* 0x001fe20000000800 */
[----:B------:R-:W-:Y:S01]  /*08f0*/  ULDC UR5, c[0x0][0x10] ;  /* 0x0000040000057ab9 */ /* 0x000fe20000000800 */
[----:B------:R-:W-:Y:S01]  /*0900*/  ULDC UR6, c[0x0][0x14] ;  /* 0x0000050000067ab9 */ /* 0x000fe20000000800 */
[----:B------:R-:W-:-:S04]  /*0910*/  UIMAD.WIDE.U32 UR4, UR4, UR5, URZ ;  /* 0x00000005040472a5 */ /* 0x000fc8000f8e003f */
[----:B------:R-:W-:Y:S02]  /*0920*/  UIMAD.WIDE.U32 UR36, UR4, UR6, URZ ;  /* 0x00000006042472a5 */ /* 0x000fe4000f8e003f */
[----:B------:R-:W-:-:S04]  /*0930*/  UIMAD UR42, UR5, UR6, URZ ;  /* 0x00000006052a72a4 */ /* 0x000fc8000f8e023f */
[----:B------:R-:W-:Y:S01]  /*0940*/  UIADD3 UR42, UR37, UR42, URZ ;  /* 0x0000002a252a7290 */ /* 0x000fe2000fffe03f */
[----:B-1----:R-:W-:-:S04]  /*0950*/  @P1 IMAD.WIDE.U32 R16, R17, UR8, R4 ;  /* 0x0000000811101c25 */ /* 0x002fc8000f8e0004 */
[----:B------:R-:W-:Y:S02]  /*0960*/  @P1 IMAD.IADD R17, R17, 0x1, R15 ;  /* 0x0000000111111824 */ /* 0x000fe400078e020f */
[----:B--2---:R-:W-:-:S04]  /*0970*/  @!P1 IMAD.WIDE.U32 R10, R4, R13, R10 ;  /* 0x0000000d040a9225 */ /* 0x004fc800078e000a */
[----:B------:R-:W-:Y:S02]  /*0980*/  @!P1 IMAD.MOV.U32 R16, RZ, RZ, R10 ;  /* 0x000000ffff109224 */ /* 0x000fe400078e000a */
[----:B------:R-:W-:Y:S01]  /*0990*/  @!P1 IMAD.MOV.U32 R17, RZ, RZ, R11 ;  /* 0x000000ffff119224 */ /* 0x000fe200078e000b */
[----:B------:R-:W-:Y:S06]  /*09a0*/  @!P2 BRA `(.L_x_5) ;  /* 0x00000000000ca947 */ /* 0x000fec0003800000 */
[----:B------:R-:W-:Y:S01]  /*09b0*/  UCGABAR_WAIT ;  /* 0x0000000000007dc7 */ /* 0x000fe20008000000 */
[----:B------:R-:W-:Y:S01]  /*09c0*/  CCTL.IVALL ;  /* 0x00000000ff00798f */ /* 0x000fe20002000000 */
[----:B------:R-:W-:Y:S05]  /*09d0*/  BRA `(.L_x_6) ;  /* 0x0000000000047947 */ /* 0x000fea0003800000 */
.L_x_5:
[----:B------:R-:W-:Y:S06]  /*09e0*/  BAR.SYNC.DEFER_BLOCKING 0x0 ;  /* 0x0000000000007b1d */ /* 0x000fec0000010000 */
.L_x_6:
[----:B------:R-:W-:Y:S05]  /*09f0*/  @!P3 BRA `(.L_x_7) ;  /* 0x0000006c0004b947 */ /* 0x000fea0003800000 */
[----:B------:R-:W-:-:S13]  /*0a00*/  ISETP.GT.U32.AND P0, PT, R8, 0x1, PT ;  /* 0x000000010800780c */ /* 0x000fda0003f04070 */
[----:B------:R-:W-:Y:S05]  /*0a10*/  @P0 EXIT ;  /* 0x000000000000094d */ /* 0x000fea0003800000 */
[----:B------:R-:W-:Y:S01]  /*0a20*/  ULDC.64 UR4, c[0x0][0x650] ;  /* 0x0001940000047ab9 */ /* 0x000fe20000000a00 */
[----:B------:R-:W-:Y:S01]  /*0a30*/  PRMT R3, RZ, 0x7610, R3 ;  /* 0x00007610ff037816 */ /* 0x000fe20000000003 */
[----:B------:R-:W-:Y:S01]  /*0a40*/  IMAD.MOV.U32 R123, RZ, RZ, -0x1 ;  /* 0xffffffffff7b7424 */ /* 0x000fe200078e00ff */
[----:B------:R-:W-:Y:S01]  /*0a50*/  ISETP.GE.U32.AND P0, PT, R16, UR4, PT ;  /* 0x0000000410007c0c */ /* 0x000fe2000bf06070 */
[----:B------:R-:W-:Y:S02]  /*0a60*/  IMAD.MOV.U32 R122, RZ, RZ, -0x1 ;  /* 0xffffffffff7a7424 */ /* 0x000fe400078e00ff */
[----:B------:R-:W-:Y:S01]  /*0a70*/  IMAD.MOV.U32 R23, RZ, RZ, -0x1 ;  /* 0xffffffffff177424 */ /* 0x000fe200078e00ff */
[----:B------:R-:W-:-:S13]  /*0a80*/  ISETP.GE.U32.AND.EX P0, PT, R17, UR5, PT, P0 ;  /* 0x0000000511007c0c */ /* 0x000fda000bf06100 */
[----:B------:R-:W-:Y:S05]  /*0a90*/  @P0 BRA `(.L_x_8) ;  /* 0x00000004002c0947 */ /* 0x000fea0003800000 */
[----:B------:R-:W0:Y:S01]  /*0aa0*/  LDC.64 R26, c[0x0][0x628] ;  /* 0x00018a00ff1a7b82 */ /* 0x000e220000000a00 */
[----:B------:R-:W-:Y:S02]  /*0ab0*/  IMAD.MOV.U32 R10, RZ, RZ, R16 ;  /* 0x000000ffff0a7224 */ /* 0x000fe400078e0010 */
[----:B------:R-:W-:-:S05]  /*0ac0*/  IMAD.MOV.U32 R11, RZ, RZ, R17 ;  /* 0x000000ffff0b7224 */ /* 0x000fca00078e0011 */
[----:B------:R-:W1:Y:S08]  /*0ad0*/  LDC R8, c[0x0][0x630] ;  /* 0x00018c00ff087b82 */ /* 0x000e700000000800 */
[----:B------:R-:W2:Y:S01]  /*0ae0*/  LDC.64 R28, c[0x0][0x620] ;  /* 0x00018800ff1c7b82 */ /* 0x000ea20000000a00 */
[----:B0-----:R-:W-:-:S04]  /*0af0*/  ISETP.NE.U32.AND P0, PT, R26, RZ, PT ;  /* 0x000000ff1a00720c */ /* 0x001fc80003f05070 */
[----:B------:R-:W-:-:S13]  /*0b00*/  ISETP.NE.AND.EX P0, PT, R27, RZ, PT, P0 ;  /* 0x000000ff1b00720c */ /* 0x000fda0003f05300 */
[----:B-12---:R-:W-:Y:S05]  /*0b10*/  @!P0 BRA `(.L_x_9) ;  /* 0x0000000000288947 */ /* 0x006fea0003800000 */
[----:B------:R-:W0:Y:S02]  /*0b20*/  LDC R3, c[0x0][0x634] ;  /* 0x00018d00ff037b82 */ /* 0x000e240000000800 */
[----:B0-----:R-:W-:-:S05]  /*0b30*/  IADD3 R3, P0, R16, R3, RZ ;  /* 0x0000000310037210 */ /* 0x001fca0007f1e0ff */
[----:B------:R-:W-:-:S04]  /*0b40*/  IMAD.X R21, RZ, RZ, R17, P0 ;  /* 0x000000ffff157224 */ /* 0x000fc800000e0611 */
[----:B------:R-:W-:-:S04]  /*0b50*/  IMAD.WIDE.U32 R10, R21, R26, RZ ;  /* 0x0000001a150a7225 */ /* 0x000fc800078e00ff */
[----:B------:R-:W-:-:S04]  /*0b60*/  IMAD.WIDE.U32 R12, P0, R3, R27, R10 ;  /* 0x0000001b030c7225 */ /* 0x000fc8000780000a */
[----:B------:R-:W-:-:S04]  /*0b70*/  IMAD.WIDE.U32 R10, R3, R26, RZ ;  /* 0x0000001a030a7225 */ /* 0x000fc800078e00ff */
[----:B------:R-:W-:Y:S01]  /*0b80*/  IMAD.X R15, RZ, RZ, RZ, P0 ;  /* 0x000000ffff0f7224 */ /* 0x000fe200000e06ff */
[----:B------:R-:W-:Y:S01]  /*0b90*/  IADD3 RZ, P0, R11, R12, RZ ;  /* 0x0000000c0bff7210 */ /* 0x000fe20007f1e0ff */
[----:B------:R-:W-:-:S04]  /*0ba0*/  IMAD.MOV.U32 R14, RZ, RZ, R13 ;  /* 0x000000ffff0e7224 */ /* 0x000fc800078e000d */
[----:B------:R-:W-:-:S08]  /*0bb0*/  IMAD.WIDE.U32.X R10, R21, R27, R14, P0 ;  /* 0x0000001b150a7225 */ /* 0x000fd000000e040e */
.L_x_9:
[----:B------:R-:W0:Y:S01]  /*0bc0*/  LDC.64 R32, c[0x0][0x640] ;  /* 0x00019000ff207b82 */ /* 0x000e220000000a00 */
[--C-:B------:R-:W-:Y:S01]  /*0bd0*/  SHF.R.U64 R27, R10, R8, R11.reuse ;  /* 0x000000080a1b7219 */ /* 0x100fe2000000120b */
[----:B------:R-:W-:Y:S01]  /*0be0*/  IMAD R31, R9, R24, R4 ;  /* 0x00000018091f7224 */ /* 0x000fe200078e0204 */
[----:B------:R-:W-:Y:S01]  /*0bf0*/  SHF.R.U32.HI R3, RZ, R8, R11 ;  /* 0x00000008ff037219 */ /* 0x000fe2000001160b */
[----:B------:R-:W-:Y:S01]  /*0c00*/  IMAD.MOV.U32 R23, RZ, RZ, 0x1 ;  /* 0x00000001ff177424 */ /* 0x000fe200078e00ff */
[----:B------:R-:W-:-:S03]  /*0c10*/  IADD3 R5, P0, RZ, -R27, RZ ;  /* 0x8000001bff057210 */ /* 0x000fc60007f1e0ff */
[----:B------:R-:W1:Y:S02]  /*0c20*/  LDC R12, c[0x0][0x618] ;  /* 0x00018600ff0c7b82 */ /* 0x000e640000000800 */
[----:B------:R-:W-:Y:S02]  /*0c30*/  IMAD.X R3, RZ, RZ, ~R3, P0 ;  /* 0x000000ffff037224 */ /* 0x000fe400000e0e03 */
[----:B------:R-:W-:-:S04]  /*0c40*/  IMAD.WIDE.U32 R10, R5, R28, R16 ;  /* 0x0000001c050a7225 */ /* 0x000fc800078e0010 */
[----:B------:R-:W2:Y:S01]  /*0c50*/  LDC R20, c[0x0][0x608] ;  /* 0x00018200ff147b82 */ /* 0x000ea20000000800 */
[----:B------:R-:W-:Y:S02]  /*0c60*/  IMAD R8, R3, R28, RZ ;  /* 0x0000001c03087224 */ /* 0x000fe400078e02ff */
[----:B------:R-:W-:Y:S02]  /*0c70*/  IMAD.MOV.U32 R3, RZ, RZ, -0x1 ;  /* 0xffffffffff037424 */ /* 0x000fe400078e00ff */
[----:B------:R-:W-:-:S03]  /*0c80*/  IMAD R5, R5, R29, R8 ;  /* 0x0000001d05057224 */ /* 0x000fc600078e0208 */
[----:B------:R-:W3:Y:S01]  /*0c90*/  LDC R30, c[0x0][0x658] ;  /* 0x00019600ff1e7b82 */ /* 0x000ee20000000800 */
[----:B------:R-:W-:Y:S01]  /*0ca0*/  IMAD.IADD R5, R11, 0x1, R5 ;  /* 0x000000010b057824 */ /* 0x000fe200078e0205 */
[----:B0-----:R-:W-:-:S04]  /*0cb0*/  ISETP.NE.U32.AND P0, PT, R32, RZ, PT ;  /* 0x000000ff2000720c */ /* 0x001fc80003f05070 */
[----:B------:R-:W-:Y:S02]  /*0cc0*/  ISETP.NE.AND.EX P0, PT, R33, RZ, PT, P0 ;  /* 0x000000ff2100720c */ /* 0x000fe40003f05300 */
[----:B------:R-:W0:Y:S01]  /*0cd0*/  LDC R26, c[0x0][0x600] ;  /* 0x00018000ff1a7b82 */ /* 0x000e220000000800 */
[-CC-:B-1----:R-:W-:Y:S02]  /*0ce0*/  SHF.R.U64 R14, R10, R12.reuse, R5.reuse ;  /* 0x0000000c0a0e7219 */ /* 0x182fe40000001205 */
[----:B------:R-:W-:-:S05]  /*0cf0*/  SHF.R.U32.HI R5, RZ, R12, R5 ;  /* 0x0000000cff057219 */ /* 0x000fca0000011605 */
[----:B------:R-:W1:Y:S01]  /*0d00*/  LDC R15, c[0x0][0x648] ;  /* 0x00019200ff0f7b82 */ /* 0x000e620000000800 */
[-CC-:B--2---:R-:W-:Y:S02]  /*0d10*/  SHF.R.U64 R29, R14, R20.reuse, R5.reuse ;  /* 0x000000140e1d7219 */ /* 0x184fe40000001205 */
[----:B------:R-:W-:-:S05]  /*0d20*/  SHF.R.U32.HI R5, RZ, R20, R5 ;  /* 0x00000014ff057219 */ /* 0x000fca0000011605 */
[----:B------:R-:W2:Y:S01]  /*0d30*/  LDC R21, c[0x0][0x638] ;  /* 0x00018e00ff157b82 */ /* 0x000ea20000000800 */
[-CC-:B---3--:R-:W-:Y:S02]  /*0d40*/  SHF.R.U64 R20, R29, R30.reuse, R5.reuse ;  /* 0x0000001e1d147219 */ /* 0x188fe40000001205 */
[-C--:B------:R-:W-:Y:S02]  /*0d50*/  SHF.L.U32 R3, R3, R30.reuse, RZ ;  /* 0x0000001e03037219 */ /* 0x080fe400000006ff */
[----:B------:R-:W-:Y:S01]  /*0d60*/  SHF.R.U32.HI R5, RZ, R30, R5 ;  /* 0x0000001eff057219 */ /* 0x000fe20000011605 */
[----:B------:R-:W-:Y:S01]  /*0d70*/  IMAD.MOV.U32 R4, RZ, RZ, R20 ;  /* 0x000000ffff047224 */ /* 0x000fe200078e0014 */
[----:B------:R-:W-:Y:S01]  /*0d80*/  LOP3.LUT R12, RZ, R3, RZ, 0x33, !PT ;  /* 0x00000003ff0c7212 */ /* 0x000fe200078e33ff */
[----:B------:R-:W3:Y:S01]  /*0d90*/  LDC R25, c[0x0][0x610] ;  /* 0x00018400ff197b82 */ /* 0x000ee20000000800 */
[----:B------:R-:W-:Y:S05]  /*0da0*/  @!P0 BRA `(.L_x_10) ;  /* 0x0000000000288947 */ /* 0x000fea0003800000 */
[----:B------:R-:W4:Y:S02]  /*0db0*/  LDC R3, c[0x0][0x64c] ;  /* 0x00019300ff037b82 */ /* 0x000f240000000800 */
[----:B----4-:R-:W-:-:S05]  /*0dc0*/  IADD3 R3, P0, R20, R3, RZ ;  /* 0x0000000314037210 */ /* 0x010fca0007f1e0ff */
        /* <DEDUP_REMOVED lines=8> */
.L_x_10:
[----:B-1----:R-:W-:Y:S01]  /*0e50*/  SHF.R.U64 R4, R4, R15, R5 ;  /* 0x0000000f04047219 */ /* 0x002fe20000001205 */
[----:B0-----:R-:W-:Y:S01]  /*0e60*/  VIADD R5, R26, 0xffffffff ;  /* 0xffffffff1a057836 */ /* 0x001fe20000000000 */
[----:B------:R-:W-:Y:S01]  /*0e70*/  SHF.L.U32 R3, R23, R30, RZ ;  /* 0x0000001e17037219 */ /* 0x000fe200000006ff */
[----:B------:R-:W-:Y:S01]  /*0e80*/  IMAD.MOV.U32 R23, RZ, RZ, R27 ;  /* 0x000000ffff177224 */ /* 0x000fe200078e001b */
[----:B------:R-:W-:Y:S01]  /*0e90*/  LOP3.LUT R12, R29, R12, RZ, 0xc0, !PT ;  /* 0x0000000c1d0c7212 */ /* 0x000fe200078ec0ff */
[----:B------:R-:W-:Y:S01]  /*0ea0*/  IMAD.MOV R8, RZ, RZ, -R4 ;  /* 0x000000ffff087224 */ /* 0x000fe200078e0a04 */
[----:B------:R-:W-:Y:S02]  /*0eb0*/  SEL R6, R6, R31, !P1 ;  /* 0x0000001f06067207 */ /* 0x000fe40004800000 */
[----:B------:R-:W-:Y:S01]  /*0ec0*/  LOP3.LUT R5, R14, R5, RZ, 0xc0, !PT ;  /* 0x000000050e057212 */ /* 0x000fe200078ec0ff */
[----:B------:R-:W-:Y:S02]  /*0ed0*/  IMAD R9, R3, R4, R12 ;  /* 0x0000000403097224 */ /* 0x000fe400078e020c */
[----:B--2---:R-:W-:-:S02]  /*0ee0*/  IMAD R3, R8, R21, R20 ;  /* 0x0000001508037224 */ /* 0x004fc400078e0214 */
[----:B---3--:R-:W-:Y:S02]  /*0ef0*/  IMAD R6, R9, R25, R6 ;  /* 0x0000001909067224 */ /* 0x008fe400078e0206 */
[----:B------:R-:W-:Y:S02]  /*0f00*/  IMAD R123, R3, R26, R5 ;  /* 0x0000001a037b7224 */ /* 0x000fe400078e0205 */
[----:B------:R-:W-:-:S03]  /*0f10*/  IMAD.MOV.U32 R4, RZ, RZ, 0x1 ;  /* 0x00000001ff047424 */ /* 0x000fc600078e00ff */
[----:B------:R-:W-:Y:S02]  /*0f20*/  SEL R122, R123, R6, !P1 ;  /* 0x000000067b7a7207 */ /* 0x000fe40004800000 */
[----:B------:R-:W-:Y:S02]  /*0f30*/  PRMT R3, R4, 0x7610, R3 ;  /* 0x0000761004037816 */ /* 0x000fe40000000003 */
[----:B------:R-:W-:-:S07]  /*0f40*/  SEL R123, R6, R123, !P1 ;  /* 0x0000007b067b7207 */ /* 0x000fce0004800000 */
.L_x_8:
[----:B------:R-:W-:-:S08]  /*0f50*/  NOP ;  /* 0x0000000000007918 */ /* 0x000fd00000000000 */
[----:B------:R-:W0:Y:S02]  /*0f60*/  USETMAXREG.TRY_ALLOC.CTAPOOL UP0, 0xe8 ;  /* 0x000000e8000079c8 */ /* 0x000e240008000600 */
[----:B0-----:R-:W-:-:S13]  /*0f70*/  PLOP3.LUT P0, PT, PT, PT, UP0, 0x80, 0x0 ;  /* 0x000000000000781c */ /* 0x001fda0003f0f008 */
[----:B------:R-:W-:Y:S05]  /*0f80*/  @!P0 BRA `(.L_x_8) ;  /* 0xfffffffc00f08947 */ /* 0x000fea000383ffff */
[----:B------:R-:W-:Y:S01]  /*0f90*/  ULDC.64 UR4, c[0x0][0x598] ;  /* 0x0001660000047ab9 */ /* 0x000fe20000000a00 */
[----:B------:R-:W-:Y:S01]  /*0fa0*/  ULDC.64 UR38, c[0x0][0x208] ;  /* 0x0000820000267ab9 */ /* 0x000fe20000000a00 */
[----:B------:R-:W-:-:S04]  /*0fb0*/  ISETP.NE.U32.AND P0, PT, RZ, UR4, PT ;  /* 0x00000004ff007c0c */ /* 0x000fc8000bf05070 */
[----:B------:R-:W-:-:S13]  /*0fc0*/  ISETP.NE.AND.EX P0, PT, RZ, UR5, PT, P0 ;  /* 0x00000005ff007c0c */ /* 0x000fda000bf05300 */
[----:B------:R-:W-:Y:S05]  /*0fd0*/  @!P0 BRA `(.L_x_11) ;  /* 0x00000000001c8947 */ /* 0x000fea0003800000 */
[----:B------:R-:W0:Y:S02]  /*0fe0*/  LDC.64 R4, c[0x0][0x598] ;  /* 0x00016600ff047b82 */ /* 0x000e240000000a00 */
[----:B0-----:R-:W2:Y:S02]  /*0ff0*/  LDG.E.64 R4, desc[UR38][R4.64] ;  /* 0x0000002604047981 */ /* 0x001ea4000c1e1b00 */
[----:B--2---:R-:W-:-:S04]  /*1000*/  ISETP.NE.U32.AND P0, PT, R4, RZ, PT ;  /* 0x000000ff0400720c */ /* 0x004fc80003f05070 */
[----:B------:R-:W-:-:S13]  /*1010*/  ISETP.NE.AND.EX P0, PT, R5, RZ, PT, P0 ;  /* 0x000000ff0500720c */ /* 0x000fda0003f05300 */
[----:B------:R-:W-:Y:S05]  /*1020*/  @!P0 BRA `(.L_x_11) ;  /* 0x0000000000088947 */ /* 0x000fea0003800000 */
[----:B------:R0:W5:Y:S01]  /*1030*/  LD.E R124, desc[UR38][R4.64] ;  /* 0x00000026047c7980 */ /* 0x000162000c101900 */
[----:B------:R-:W-:Y:S05]  /*1040*/  BRA `(.L_x_12) ;  /* 0x0000000000247947 */ /* 0x000fea0003800000 */
.L_x_11:
[----:B------:R-:W-:Y:S02]  /*1050*/  ULDC.64 UR4, c[0x0][0x588] ;  /* 0x0001620000047ab9 */ /* 0x000fe40000000a00 */
[----:B------:R-:W-:-:S04]  /*1060*/  ISETP.NE.U32.AND P0, PT, RZ, UR4, PT ;  /* 0x00000004ff007c0c */ /* 0x000fc8000bf05070 */
[----:B------:R-:W-:-:S13]  /*1070*/  ISETP.NE.AND.EX P0, PT, RZ, UR5, PT, P0 ;  /* 0x00000005ff007c0c */ /* 0x000fda000bf05300 */
[----:B------:R-:W-:Y:S05]  /*1080*/  @!P0 BRA `(.L_x_13) ;  /* 0x00000000000c8947 */ /* 0x000fea0003800000 */
[----:B------:R-:W0:Y:S02]  /*1090*/  LDC.64 R124, c[0x0][0x588] ;  /* 0x00016200ff7c7b82 */ /* 0x000e240000000a00 */
[----:B0-----:R1:W5:Y:S01]  /*10a0*/  LDG.E R124, desc[UR38][R124.64] ;  /* 0x000000267c7c7981 */ /* 0x001362000c1e1900 */
[----:B------:R-:W-:Y:S05]  /*10b0*/  BRA `(.L_x_12) ;  /* 0x0000000000087947 */ /* 0x000fea0003800000 */
.L_x_13:
[----:B------:R-:W-:Y:S02]  /*10c0*/  ULDC UR4, c[0x0][0x580] ;  /* 0x0001600000047ab9 */ /* 0x000fe40000000800 */
[----:B------:R-:W-:-:S07]  /*10d0*/  IMAD.U32 R124, RZ, RZ, UR4 ;  /* 0x00000004ff7c7e24 */ /* 0x000fce000f8e00ff */
.L_x_12:
[----:B------:R-:W-:Y:S02]  /*10e0*/  ULDC.64 UR4, c[0x0][0x5a0] ;  /* 0x0001680000047ab9 */ /* 0x000fe40000000a00 */
[----:B------:R-:W-:-:S04]  /*10f0*/  ISETP.NE.U32.AND P0, PT, RZ, UR4, PT ;  /* 0x00000004ff007c0c */ /* 0x000fc8000bf05070 */
[----:B------:R-:W-:-:S13]  /*1100*/  ISETP.NE.AND.EX P0, PT, RZ, UR5, PT, P0 ;  /* 0x00000005ff007c0c */ /* 0x000fda000bf05300 */
[----:B------:R-:W-:Y:S05]  /*1110*/  @!P0 BRA `(.L_x_14) ;  /* 0x00000000001c8947 */ /* 0x000fea0003800000 */
[----:B0-----:R-:W0:Y:S02]  /*1120*/  LDC.64 R4, c[0x0][0x5a0] ;  /* 0x00016800ff047b82 */ /* 0x001e240000000a00 */
[----:B0-----:R-:W2:Y:S02]  /*1130*/  LDG.E.64 R4, desc[UR38][R4.64] ;  /* 0x0000002604047981 */ /* 0x001ea4000c1e1b00 */
[----:B--2---:R-:W-:-:S04]  /*1140*/  ISETP.NE.U32.AND P0, PT, R4, RZ, PT ;  /* 0x000000ff0400720c */ /* 0x004fc80003f05070 */
[----:B------:R-:W-:-:S13]  /*1150*/  ISETP.NE.AND.EX P0, PT, R5, RZ, PT, P0 ;  /* 0x000000ff0500720c */ /* 0x000fda0003f05300 */
[----:B------:R-:W-:Y:S05]  /*1160*/  @!P0 BRA `(.L_x_14) ;  /* 0x0000000000088947 */ /* 0x000fea0003800000 */
[----:B-1----:R0:W5:Y:S01]  /*1170*/  LD.E R125, desc[UR38][R4.64] ;  /* 0x00000026047d7980 */ /* 0x002162000c101900 */
[----:B------:R-:W-:Y:S05]  /*1180*/  BRA `(.L_x_15) ;  /* 0x0000000000247947 */ /* 0x000fea0003800000 */
.L_x_14:
[----:B------:R-:W-:Y:S02]  /*1190*/  ULDC.64 UR4, c[0x0][0x590] ;  /* 0x0001640000047ab9 */ /* 0x000fe40000000a00 */
[----:B------:R-:W-:-:S04]  /*11a0*/  ISETP.NE.U32.AND P0, PT, RZ, UR4, PT ;  /* 0x00000004ff007c0c */ /* 0x000fc8000bf05070 */
[----:B------:R-:W-:-:S13]  /*11b0*/  ISETP.NE.AND.EX P0, PT, RZ, UR5, PT, P0 ;  /* 0x00000005ff007c0c */ /* 0x000fda000bf05300 */
[----:B------:R-:W-:Y:S05]  /*11c0*/  @!P0 BRA `(.L_x_16) ;  /* 0x00000000000c8947 */ /* 0x000fea0003800000 */
[----:B0-----:R-:W1:Y:S02]  /*11d0*/  LDC.64 R4, c[0x0][0x590] ;  /* 0x00016400ff047b82 */ /* 0x001e640000000a00 */
[----:B-1----:R1:W5:Y:S01]  /*11e0*/  LDG.E R125, desc[UR38][R4.64] ;  /* 0x00000026047d7981 */ /* 0x002362000c1e1900 */
[----:B------:R-:W-:Y:S05]  /*11f0*/  BRA `(.L_x_15) ;  /* 0x0000000000087947 */ /* 0x000fea0003800000 */
.L_x_16:
[----:B------:R-:W-:Y:S02]  /*1200*/  ULDC UR4, c[0x0][0x584] ;  /* 0x0001610000047ab9 */ /* 0x000fe40000000800 */
[----:B-1----:R-:W-:-:S07]  /*1210*/  IMAD.U32 R125, RZ, RZ, UR4 ;  /* 0x00000004ff7d7e24 */ /* 0x002fce000f8e00ff */
.L_x_15:
[----:B------:R-:W-:-:S13]  /*1220*/  LOP3.LUT P0, RZ, R3, 0xff, RZ, 0xc0, !PT ;  /* 0x000000ff03ff7812 */ /* 0x000fda000780c0ff */
[----:B------:R-:W-:Y:S05]  /*1230*/  @!P0 EXIT ;  /* 0x000000000000894d */ /* 0x000fea0003800000 */
[----:B------:R-:W2:Y:S01]  /*1240*/  LDC R127, c[0x0][0x658] ;  /* 0x00019600ff7f7b82 */ /* 0x000ea20000000800 */
[----:B------:R-:W-:Y:S01]  /*1250*/  LOP3.LUT R7, R7, 0x1, RZ, 0xc0, !PT ;  /* 0x0000000107077812 */ /* 0x000fe200078ec0ff */
[----:B------:R-:W-:Y:S01]  /*1260*/  ULDC.64 UR6, c[0x0][0x288] ;  /* 0x0000a20000067ab9 */ /* 0x000fe20000000a00 */
[----:B------:R-:W-:Y:S01]  /*1270*/  SHF.R.U32.HI R3, RZ, 0x2, R128 ;  /* 0x00000002ff037819 */ /* 0x000fe20000011680 */
[----:B------:R-:W-:Y:S01]  /*1280*/  UIADD3 UR4, UR7, 0x7f, URZ ;  /* 0x0000007f07047890 */ /* 0x000fe2000fffe03f */
[----:B------:R-:W-:Y:S01]  /*1290*/  SHF.R.U32.HI R0, RZ, 0x1, R0 ;  /* 0x00000001ff007819 */ /* 0x000fe20000011600 */
[----:B------:R-:W-:Y:S01]  /*12a0*/  IMAD.SHL.U32 R120, R7, 0x40, RZ ;  /* 0x0000004007787824 */ /* 0x000fe200078e00ff */
[----:B------:R-:W-:Y:S01]  /*12b0*/  LOP3.LUT R3, R3, 0x7, RZ, 0xc0, !PT ;  /* 0x0000000703037812 */ /* 0x000fe200078ec0ff */
[----:B------:R-:W-:Y:S01]  /*12c0*/  USHF.R.S32.HI UR5, URZ, 0x1f, UR4 ;  /* 0x0000001f3f057899 */ /* 0x000fe20008011404 */
[----:B------:R-:W-:Y:S01]  /*12d0*/  LOP3.LUT R0, R0, 0x30, RZ, 0xc0, !PT ;  /* 0x0000003000007812 */ /* 0x000fe200078ec0ff */
[----:B------:R-:W-:Y:S01]  /*12e0*/  IMAD.MOV.U32 R6, RZ, RZ, 0x1 ;  /* 0x00000001ff067424 */ /* 0x000fe200078e00ff */
[--C-:B------:R-:W-:Y:S01]  /*12f0*/  LOP3.LUT R120, R120, 0x40, R3.reuse, 0xe2, !PT ;  /* 0x0000004078787812 */ /* 0x100fe200078ee203 */
[----:B------:R-:W-:Y:S01]  /*1300*/  ULEA.HI UR5, UR5, UR4, URZ, 0x7 ;  /* 0x0000000405057291 */ /* 0x000fe2000f8f383f */
[-C--:B01----:R-:W-:Y:S01]  /*1310*/  IADD3 R4, RZ, -R0.reuse, -R3 ;  /* 0x80000000ff047210 */ /* 0x083fe20007ffe803 */
[----:B------:R-:W-:Y:S01]  /*1320*/  IMAD.U32 R5, RZ, RZ, UR6 ;  /* 0x00000006ff057e24 */ /* 0x000fe2000f8e00ff */
[----:B------:R-:W-:Y:S01]  /*1330*/  LOP3.LUT R120, R120, R0, RZ, 0xfc, !PT ;  /* 0x0000000078787212 */ /* 0x000fe200078efcff */
[----:B------:R-:W-:Y:S01]  /*1340*/  USHF.R.S32.HI UR43, URZ, 0x7, UR5 ;  /* 0x000000073f2b7899 */ /* 0x000fe20008011405 */
[----:B------:R-:W-:Y:S01]  /*1350*/  IMAD.MOV.U32 R0, RZ, RZ, -0x1 ;  /* 0xffffffffff007424 */ /* 0x000fe200078e00ff */
[C---:B------:R-:W-:Y:S01]  /*1360*/  LOP3.LUT R126, R128.reuse, 0x3, RZ, 0xc0, !PT ;  /* 0x00000003807e7812 */ /* 0x040fe200078ec0ff */
[----:B------:R-:W-:Y:S01]  /*1370*/  IMAD R4, R7, -0x40, R4 ;  /* 0xffffffc007047824 */ /* 0x000fe200078e0204 */
[----:B------:R-:W-:Y:S01]  /*1380*/  UISETP.LT.AND UP0, UPT, UR43, 0x1, UPT ;  /* 0x000000012b00788c */ /* 0x000fe2000bf01270 */
[----:B------:R-:W-:Y:S01]  /*1390*/  LOP3.LUT R129, R128, 0x80, RZ, 0xc0, !PT ;  /* 0x0000008080817812 */ /* 0x000fe200078ec0ff */
[----:B------:R-:W-:Y:S01]  /*13a0*/  ULDC UR4, c[0x0][0x284] ;  /* 0x0000a10000047ab9 */ /* 0x000fe20000000800 */
[----:B------:R-:W-:Y:S01]  /*13b0*/  IMAD R126, R126, -0x2, R5 ;  /* 0xfffffffe7e7e7824 */ /* 0x000fe200078e0205 */
[-C--:B--2---:R-:W-:Y:S01]  /*13c0*/  SHF.L.U32 R0, R0, R127.reuse, RZ ;  /* 0x0000007f00007219 */ /* 0x084fe200000006ff */
[----:B------:R-:W-:Y:S01]  /*13d0*/  USEL UR44, UR43, 0x1, UP0 ;  /* 0x000000012b2c7887 */ /* 0x000fe20008000000 */
[----:B------:R-:W-:Y:S01]  /*13e0*/  SHF.L.U32 R127, R6, R127, RZ ;  /* 0x0000007f067f7219 */ /* 0x000fe200000006ff */
[----:B------:R-:W-:Y:S01]  /*13f0*/  IMAD.SHL.U32 R128, R128, 0x2, RZ ;  /* 0x0000000280807824 */ /* 0x000fe200078e00ff */
[----:B------:R-:W-:Y:S01]  /*1400*/  SHF.R.U32.HI R129, RZ, 0x7, R129 ;  /* 0x00000007ff817819 */ /* 0x000fe20000011681 */
[----:B------:R-:W-:Y:S01]  /*1410*/  VIADD R131, R4, UR4 ;  /* 0x0000000404837c36 */ /* 0x000fe20008000000 */
[----:B------:R-:W-:Y:S01]  /*1420*/  LOP3.LUT R130, RZ, R0, RZ, 0x33, !PT ;  /* 0x00000000ff827212 */ /* 0x000fe200078e33ff */
[----:B------:R-:W-:Y:S01]  /*1430*/  IMAD.MOV.U32 R121, RZ, RZ, RZ ;  /* 0x000000ffff797224 */ /* 0x000fe200078e00ff */
[----:B------:R-:W-:Y:S01]  /*1440*/  UIADD3 UR44, UR43, -UR44, URZ ;  /* 0x8000002c2b2c7290 */ /* 0x000fe2000fffe03f */
[----:B------:R-:W-:Y:S01]  /*1450*/  UMOV UR40, URZ ;  /* 0x0000003f00287c82 */ /* 0x000fe20008000000 */
[----:B------:R-:W-:-:S10]  /*1460*/  UMOV UR41, URZ ;  /* 0x0000003f00297c82 */ /* 0x000fd40008000000 */
.L_x_230:
[----:B0-----:R-:W0:Y:S01]  /*1470*/  SHFL.IDX PT, R0, R129, RZ, 0x1f ;  /* 0x00001fff81007589 */ /* 0x001e2200000e0000 */
[----:B------:R-:W1:Y:S01]  /*1480*/  S2UR UR7, SR_CgaCtaId ;  /* 0x00000000000779c3 */ /* 0x000e620000008800 */
[----:B------:R-:W-:Y:S01]  /*1490*/  UMOV UR6, 0x400 ;  /* 0x0000040000067882 */ /* 0x000fe20000000000 */
[----:B0-----:R-:W-:Y:S01]  /*14a0*/  R2UR UR4, R0 ;  /* 0x00000000000472ca */ /* 0x001fe200000e0000 */
[----:B-1----:R-:W-:-:S12]  /*14b0*/  ULEA UR6, UR7, UR6, 0x18 ;  /* 0x0000000607067291 */ /* 0x002fd8000f8ec03f */
[----:B------:R-:W-:-:S04]  /*14c0*/  ULEA.HI UR5, UR4, UR4, URZ, 0x1 ;  /* 0x0000000404057291 */ /* 0x000fc8000f8f083f */
[----:B------:R-:W-:-:S04]  /*14d0*/  ULOP3.LUT UR5, UR5, 0x7fffe, URZ, 0xc0, !UPT ;  /* 0x0007fffe05057892 */ /* 0x000fc8000f8ec03f */
[----:B------:R-:W-:-:S03]  /*14e0*/  UIADD3 UR5, UR4, -UR5, URZ ;  /* 0x8000000504057290 */ /* 0x000fc6000fffe03f */
[----:B------:R-:W-:Y:S01]  /*14f0*/  ULDC UR4, c[0x0][0x28c] ;  /* 0x0000a30000047ab9 */ /* 0x000fe20000000800 */
[----:B------:R-:W-:Y:S01]  /*1500*/  ULEA UR5, UR5, UR6, 0xd ;  /* 0x0000000605057291 */ /* 0x000fe2000f8e683f */
[----:B------:R-:W-:-:S03]  /*1510*/  ISETP.LT.AND P0, PT, RZ, UR4, PT ;  /* 0x00000004ff007c0c */ /* 0x000fc6000bf01270 */
[----:B------:R-:W-:-:S04]  /*1520*/  UIADD3 UR5, UR5, 0x180, URZ ;  /* 0x0000018005057890 */ /* 0x000fc8000fffe03f */
[----:B------:R-:W-:-:S04]  /*1530*/  USHF.R.U32.HI UR5, URZ, 0x4, UR5 ;  /* 0x000000043f057899 */ /* 0x000fc80008011605 */
[----:B------:R-:W-:-:S04]  /*1540*/  ULOP3.LUT UR5, UR5, 0x3fff, URZ, 0xc0, !UPT ;  /* 0x00003fff05057892 */ /* 0x000fc8000f8ec03f */
[----:B------:R-:W-:Y:S01]  /*1550*/  ULOP3.LUT UR45, UR5, 0x10000, URZ, 0xfc, !UPT ;  /* 0x00010000052d7892 */ /* 0x000fe2000f8efc3f */
[----:B--2-4-:R-:W-:Y:S11]  /*1560*/  @P0 BRA `(.L_x_17) ;  /* 0x0000000000400947 */ /* 0x014ff60003800000 */
[----:B------:R-:W-:Y:S01]  /*1570*/  MOV R0, 0x0 ;  /* 0x0000000000007802 */ /* 0x000fe20000000f00 */
[----:B------:R-:W-:Y:S01]  /*1580*/  ULDC.64 UR4, c[0x4][0x68] ;  /* 0x01001a0000047ab9 */ /* 0x000fe20000000a00 */
[----:B------:R-:W-:Y:S01]  /*1590*/  ULDC.64 UR6, c[0x4][0x8] ;  /* 0x0100020000067ab9 */ /* 0x000fe20000000a00 */
[----:B------:R-:W-:Y:S01]  /*15a0*/  IMAD.U32 R4, RZ, RZ, UR4 ;  /* 0x00000004ff047e24 */ /* 0x000fe2000f8e00ff */
[----:B------:R0:W1:Y:S01]  /*15b0*/  LDC.64 R14, c[0x4][R0] ;  /* 0x01000000000e7b82 */ /* 0x0000620000000a00 */
[----:B------:R-:W-:Y:S01]  /*15c0*/  IMAD.U32 R5, RZ, RZ, UR5 ;  /* 0x00000005ff057e24 */ /* 0x000fe2000f8e00ff */
[----:B------:R-:W-:Y:S01]  /*15d0*/  ULDC.64 UR4, c[0x4][0x70] ;  /* 0x01001c0000047ab9 */ /* 0x000fe20000000a00 */
[----:B------:R-:W-:Y:S02]  /*15e0*/  IMAD.U32 R10, RZ, RZ, UR6 ;  /* 0x00000006ff0a7e24 */ /* 0x000fe4000f8e00ff */
[----:B------:R-:W-:Y:S02]  /*15f0*/  IMAD.U32 R6, RZ, RZ, UR4 ;  /* 0x00000004ff067e24 */ /* 0x000fe4000f8e00ff */
[----:B------:R-:W-:-:S02]  /*1600*/  IMAD.U32 R7, RZ, RZ, UR5 ;  /* 0x00000005ff077e24 */ /* 0x000fc4000f8e00ff */
[----:B------:R-:W-:Y:S02]  /*1610*/  IMAD.U32 R11, RZ, RZ, UR7 ;  /* 0x00000007ff0b7e24 */ /* 0x000fe4000f8e00ff */
[----:B------:R-:W-:Y:S02]  /*1620*/  IMAD.MOV.U32 R8, RZ, RZ, 0x1e1 ;  /* 0x000001e1ff087424 */ /* 0x000fe400078e00ff */
[----:B------:R-:W-:Y:S02]  /*1630*/  IMAD.MOV.U32 R12, RZ, RZ, 0x1 ;  /* 0x00000001ff0c7424 */ /* 0x000fe400078e00ff */
[----:B0-----:R-:W-:-:S07]  /*1640*/  IMAD.MOV.U32 R13, RZ, RZ, RZ ;  /* 0x000000ffff0d7224 */ /* 0x001fce00078e00ff */
[----:B------:R-:W-:-:S07]  /*1650*/  LEPC R20, `(.L_x_17) ;  /* 0x000000001014794e */ /* 0x000fce0000000000 */
[----:B-1---5:R-:W-:Y:S05]  /*1660*/  CALL.ABS.NOINC R14 ;  /* 0x000000000e007343 */ /* 0x022fea0003c00000 */
.L_x_17:
[----:B------:R-:W-:-:S04]  /*1670*/  LOP3.LUT R0, R18, 0x1, RZ, 0xfc, !PT ;  /* 0x0000000112007812 */ /* 0x000fc800078efcff */
[----:B------:R-:W-:-:S13]  /*1680*/  ISETP.NE.AND P0, PT, R0, 0x3, PT ;  /* 0x000000030000780c */ /* 0x000fda0003f05270 */
[----:B------:R-:W-:Y:S05]  /*1690*/  @!P0 BRA `(.L_x_18) ;  /* 0x0000000000048947 */ /* 0x000fea0003800000 */
[----:B------:R-:W-:Y:S01]  /*16a0*/  BPT.TRAP 0x1 ;  /* 0x000000040000795c */ /* 0x000fe20000300000 */
.L_x_18:
[----:B------:R-:W0:Y:S01]  /*16b0*/  S2UR UR5, SR_CgaCtaId ;  /* 0x00000000000579c3 */ /* 0x000e220000008800 */
[----:B------:R-:W-:Y:S01]  /*16c0*/  UMOV UR4, 0x400 ;  /* 0x0000040000047882 */ /* 0x000fe20000000000 */
[----:B------:R-:W-:Y:S02]  /*16d0*/  IMAD.U32 R0, RZ, RZ, UR40 ;  /* 0x00000028ff007e24 */ /* 0x000fe4000f8e00ff */
[----:B------:R-:W-:-:S03]  /*16e0*/  IMAD.U32 R3, RZ, RZ, UR41 ;  /* 0x00000029ff037e24 */ /* 0x000fc6000f8e00ff */
[----:B------:R-:W-:Y:S01]  /*16f0*/  SHF.L.U32 R0, R0, 0x1f, RZ ;  /* 0x0000001f00007819 */ /* 0x000fe200000006ff */
[----:B0-----:R-:W-:-:S06]  /*1700*/  ULEA UR4, UR5, UR4, 0x18 ;  /* 0x0000000405047291 */ /* 0x001fcc000f8ec03f */
[----:B------:R-:W-:-:S04]  /*1710*/  IMAD.U32 R6, RZ, RZ, UR4 ;  /* 0x00000004ff067e24 */ /* 0x000fc8000f8e00ff */
[----:B------:R-:W-:-:S04]  /*1720*/  IMAD R3, R3, 0x8, R6 ;  /* 0x0000000803037824 */ /* 0x000fc800078e0206 */
[----:B------:R0:W1:Y:S01]  /*1730*/  SYNCS.PHASECHK.TRANS64.TRYWAIT P1, [R3+URZ], R0 ;  /* 0x00000000030075a7 */ /* 0x000062000802017f */
[----:B------:R-:W-:Y:S05]  /*1740*/  @!P0 BRA `(.L_x_19) ;  /* 0x0000000000048947 */ /* 0x000fea0003800000 */
[----:B------:R-:W-:Y:S01]  /*1750*/  BPT.TRAP 0x1 ;  /* 0x000000040000795c */ /* 0x000fe20000300000 */
.L_x_19:
[----:B------:R-:W-:-:S05]  /*1760*/  IMAD.U32 R4, RZ, RZ, UR44 ;  /* 0x0000002cff047e24 */ /* 0x000fca000f8e00ff */
[----:B------:R-:W-:Y:S01]  /*1770*/  ISETP.GE.AND P2, PT, R4, 0x1, PT ;  /* 0x000000010400780c */ /* 0x000fe20003f46270 */
[----:B-1----:R-:W-:-:S12]  /*1780*/  @P1 BRA `(.L_x_20) ;  /* 0x0000000000081947 */ /* 0x002fd80003800000 */
[----:B------:R-:W1:Y:S02]  /*1790*/  SYNCS.PHASECHK.TRANS64.TRYWAIT P1, [R3+URZ], R0 ;  /* 0x00000000030075a7 */ /* 0x000e64000802017f */
[----:B-1----:R-:W-:Y:S05]  /*17a0*/  @!P1 BRA `(.L_x_21) ;  /* 0x0000007400309947 */ /* 0x002fea0003800000 */
.L_x_20:
[----:B------:R-:W-:Y:S05]  /*17b0*/  WARPSYNC.ALL ;  /* 0x0000000000007948 */ /* 0x000fea0003800000 */
[----:B------:R-:W-:Y:S01]  /*17c0*/  R2UR UR4, R6 ;  /* 0x00000000060472ca */ /* 0x000fe200000e0000 */
[----:B------:R-:W-:Y:S01]  /*17d0*/  UIMAD UR5, UR41, 0x600, UR45 ;  /* 0x00000600290578a4 */ /* 0x000fe2000f8e022d */
[----:B------:R-:W-:Y:S01]  /*17e0*/  WARPGROUP.ARRIVE ;  /* 0x00000000000079c5 */ /* 0x000fe20000000000 */
[----:B------:R-:W-:Y:S01]  /*17f0*/  UMOV UR9, 0x40000040 ;  /* 0x4000004000097882 */ /* 0x000fe20000000000 */
[----:B------:R-:W-:-:S04]  /*1800*/  UMOV UR11, 0x40000040 ;  /* 0x40000040000b7882 */ /* 0x000fc80000000000 */
[----:B------:R-:W-:-:S05]  /*1810*/  UMOV UR8, UR5 ;  /* 0x0000000500087c82 */ /* 0x000fca0008000000 */
[----:B------:R-:W-:-:S04]  /*1820*/  UIADD3 UR4, UR4, 0x24180, URZ ;  /* 0x0002418004047890 */ /* 0x000fc8000fffe03f */
[----:B------:R-:W-:-:S04]  /*1830*/  USHF.R.U32.HI UR4, URZ, 0x4, UR4 ;  /* 0x000000043f047899 */ /* 0x000fc80008011604 */
[----:B------:R-:W-:-:S04]  /*1840*/  ULOP3.LUT UR4, UR4, 0x3fff, URZ, 0xc0, !UPT ;  /* 0x00003fff04047892 */ /* 0x000fc8000f8ec03f */
[----:B------:R-:W-:-:S04]  /*1850*/  ULOP3.LUT UR4, UR4, 0x10000, URZ, 0xfc, !UPT ;  /* 0x0001000004047892 */ /* 0x000fc8000f8efc3f */
[----:B------:R-:W-:-:S07]  /*1860*/  UIMAD UR6, UR41, 0x300, UR4 ;  /* 0x00000300290678a4 */ /* 0x000fce000f8e0204 */
[----:B------:R-:W-:Y:S02]  /*1870*/  UMOV UR10, UR6 ;  /* 0x00000006000a7c82 */ /* 0x000fe40008000000 */
[----:B------:R-:W-:Y:S01]  /*1880*/  IGMMA.64x96x32.S8.S8 R72, gdesc[UR8], RZ, !UPT, gsb0 ;  /* 0x02a00000084879f1 */ /* 0x000fe2000c0410ff */
[----:B------:R-:W-:Y:S01]  /*1890*/  UIADD3 UR8, UR5, 0x400, URZ ;  /* 0x0000040005087890 */ /* 0x000fe2000fffe03f */
[----:B------:R-:W-:Y:S01]  /*18a0*/  UMOV UR9, 0x40000040 ;  /* 0x4000004000097882 */ /* 0x000fe20000000000 */
[----:B------:R-:W-:Y:S02]  /*18b0*/  WARPGROUP.DEPBAR.LE gsb0, 0x0 ;  /* 0x00008000000079c5 */ /* 0x000fe40000010000 */
[----:B------:R-:W-:-:S06]  /*18c0*/  WARPGROUP.ARRIVE ;  /* 0x00000000000079c5 */ /* 0x000fcc0000000000 */
[----:B------:R-:W-:Y:S01]  /*18d0*/  IGMMA.64x96x32.S8.S8 R24, gdesc[UR8], RZ, !UPT, gsb0 ;  /* 0x02a00000081879f1 */ /* 0x000fe2000c0410ff */
[----:B------:R-:W-:Y:S02]  /*18e0*/  UIADD3 UR8, UR5, 0x2, URZ ;  /* 0x0000000205087890 */ /* 0x000fe4000fffe03f */
[----:B------:R-:W-:Y:S01]  /*18f0*/  UIADD3 UR10, UR6, 0x2, URZ ;  /* 0x00000002060a7890 */ /* 0x000fe2000fffe03f */
[----:B------:R-:W-:Y:S01]  /*1900*/  UMOV UR9, 0x40000040 ;  /* 0x4000004000097882 */ /* 0x000fe20000000000 */
[----:B------:R-:W-:Y:S01]  /*1910*/  UMOV UR11, 0x40000040 ;  /* 0x40000040000b7882 */ /* 0x000fe20000000000 */
[----:B------:R-:W-:Y:S02]  /*1920*/  WARPGROUP.DEPBAR.LE gsb0, 0x0 ;  /* 0x00008000000079c5 */ /* 0x000fe40000010000 */
[----:B------:R-:W-:-:S06]  /*1930*/  WARPGROUP.ARRIVE ;  /* 0x00000000000079c5 */ /* 0x000fcc0000000000 */
[----:B------:R-:W-:Y:S01]  /*1940*/  IGMMA.64x96x32.S8.S8 R72, gdesc[UR8], R72, gsb0 ;  /* 0x02a00000084879f1 */ /* 0x000fe20008041048 */
[----:B------:R-:W-:Y:S01]  /*1950*/  UIADD3 UR8, UR5, 0x402, URZ ;  /* 0x0000040205087890 */ /* 0x000fe2000fffe03f */
[----:B------:R-:W-:Y:S01]  /*1960*/  UMOV UR9, 0x40000040 ;  /* 0x4000004000097882 */ /* 0x000fe20000000000 */
[----:B------:R-:W-:Y:S02]  /*1970*/  WARPGROUP.DEPBAR.LE gsb0, 0x0 ;  /* 0x00008000000079c5 */ /* 0x000fe40000010000 */
[----:B------:R-:W-:-:S06]  /*1980*/  WARPGROUP.ARRIVE ;  /* 0x00000000000079c5 */ /* 0x000fcc0000000000 */
[----:B------:R-:W-:Y:S01]  /*1990*/  IGMMA.64x96x32.S8.S8 R24, gdesc[UR8], R24, gsb0 ;  /* 0x02a00000081879f1 */ /* 0x000fe20008041018 */
        /* <DEDUP_REMOVED lines=23> */
[----:B------:R-:W-:Y:S03]  /*1b10*/  IGMMA.64x96x32.S8.S8 R24, gdesc[UR8], R24, gsb0 ;  /* 0x02a00000081879f1 */ /* 0x000fe60008041018 */
[----:B------:R-:W-:Y:S02]  /*1b20*/  WARPGROUP.DEPBAR.LE gsb0, 0x0 ;  /* 0x00008000000079c5 */ /* 0x000fe40000010000 */
[----:B------:R-:W-:Y:S05]  /*1b30*/  @!P2 BRA `(.L_x_22) ;  /* 0x000000040078a947 */ /* 0x000fea0003800000 */
[----:B------:R-:W-:Y:S01]  /*1b40*/  UIADD3 UR5, UR41, 0x1, URZ ;  /* 0x0000000129057890 */ /* 0x000fe2000fffe03f */
[----:B01----:R-:W-:Y:S02]  /*1b50*/  IMAD.U32 R0, RZ, RZ, UR44 ;  /* 0x0000002cff007e24 */ /* 0x003fe4000f8e00ff */
[----:B------:R-:W-:Y:S01]  /*1b60*/  IMAD.U32 R3, RZ, RZ, UR41 ;  /* 0x00000029ff037e24 */ /* 0x000fe2000f8e00ff */
[----:B------:R-:W-:-:S04]  /*1b70*/  UISETP.NE.AND UP0, UPT, UR5, 0x6, UPT ;  /* 0x000000060500788c */ /* 0x000fc8000bf05270 */
[----:B------:R-:W-:Y:S02]  /*1b80*/  USEL UR6, URZ, 0x1, UP0 ;  /* 0x000000013f067887 */ /* 0x000fe40008000000 */
[----:B------:R-:W-:Y:S02]  /*1b90*/  USEL UR5, UR5, URZ, UP0 ;  /* 0x0000003f05057287 */ /* 0x000fe40008000000 */
[----:B------:R-:W-:-:S06]  /*1ba0*/  ULOP3.LUT UR6, UR40, UR6, URZ, 0x3c, !UPT ;  /* 0x0000000628067292 */ /* 0x000fcc000f8e3c3f */
[----:B------:R-:W-:-:S07]  /*1bb0*/  IMAD.U32 R7, RZ, RZ, UR6 ;  /* 0x00000006ff077e24 */ /* 0x000fce000f8e00ff */
.L_x_29:
[----:B------:R-:W-:Y:S05]  /*1bc0*/  @!P0 BRA `(.L_x_23) ;  /* 0x0000000000048947 */ /* 0x000fea0003800000 */
[----:B------:R-:W-:Y:S01]  /*1bd0*/  BPT.TRAP 0x1 ;  /* 0x000000040000795c */ /* 0x000fe20000300000 */
.L_x_23:
[----:B------:R-:W0:Y:S01]  /*1be0*/  S2UR UR7, SR_CgaCtaId ;  /* 0x00000000000779c3 */ /* 0x000e220000008800 */
[----:B------:R-:W-:Y:S01]  /*1bf0*/  UMOV UR6, 0x400 ;  /* 0x0000040000067882 */ /* 0x000fe20000000000 */
[----:B------:R-:W-:Y:S01]  /*1c00*/  IMAD.U32 R5, RZ, RZ, UR5 ;  /* 0x00000005ff057e24 */ /* 0x000fe2000f8e00ff */
[----:B------:R-:W-:Y:S01]  /*1c10*/  SHF.L.U32 R4, R7, 0x1f, RZ ;  /* 0x0000001f07047819 */ /* 0x000fe200000006ff */
[----:B0-----:R-:W-:-:S06]  /*1c20*/  ULEA UR6, UR7, UR6, 0x18 ;  /* 0x0000000607067291 */ /* 0x001fcc000f8ec03f */
[----:B------:R-:W-:-:S04]  /*1c30*/  IMAD.U32 R6, RZ, RZ, UR6 ;  /* 0x00000006ff067e24 */ /* 0x000fc8000f8e00ff */
[----:B------:R-:W-:-:S04]  /*1c40*/  IMAD R5, R5, 0x8, R6 ;  /* 0x0000000805057824 */ /* 0x000fc800078e0206 */
[----:B------:R0:W1:Y:S01]  /*1c50*/  SYNCS.PHASECHK.TRANS64.TRYWAIT P1, [R5+URZ], R4 ;  /* 0x00000004050075a7 */ /* 0x000062000802017f */
[----:B------:R-:W-:Y:S05]  /*1c60*/  @!P0 BRA `(.L_x_24) ;  /* 0x0000000000048947 */ /* 0x000fea0003800000 */
[----:B------:R-:W-:Y:S01]  /*1c70*/  BPT.TRAP 0x1 ;  /* 0x000000040000795c */ /* 0x000fe20000300000 */
.L_x_24:
[----:B-1----:R-:W-:Y:S05]  /*1c80*/  @P1 BRA `(.L_x_25) ;  /* 0x0000000000081947 */ /* 0x002fea0003800000 */
[----:B------:R-:W1:Y:S02]  /*1c90*/  SYNCS.PHASECHK.TRANS64.TRYWAIT P1, [R5+URZ], R4 ;  /* 0x00000004050075a7 */ /* 0x000e64000802017f */
[----:B-1----:R-:W-:Y:S05]  /*1ca0*/  @!P1 BRA `(.L_x_26) ;  /* 0x0000007000049947 */ /* 0x002fea0003800000 */
.L_x_25:
[----:B------:R-:W-:Y:S01]  /*1cb0*/  UIMAD UR6, UR5, 0x600, UR45 ;  /* 0x00000600050678a4 */ /* 0x000fe2000f8e022d */
[----:B------:R-:W-:Y:S01]  /*1cc0*/  WARPGROUP.ARRIVE ;  /* 0x00000000000079c5 */ /* 0x000fe20000000000 */
[----:B------:R-:W-:Y:S01]  /*1cd0*/  UIMAD UR7, UR5, 0x300, UR4 ;  /* 0x00000300050778a4 */ /* 0x000fe2000f8e0204 */
[----:B------:R-:W-:Y:S01]  /*1ce0*/  UMOV UR9, 0x40000040 ;  /* 0x4000004000097882 */ /* 0x000fe20000000000 */
[----:B------:R-:W-:-:S03]  /*1cf0*/  UMOV UR11, 0x40000040 ;  /* 0x40000040000b7882 */ /* 0x000fc60000000000 */
[----:B------:R-:W-:Y:S02]  /*1d00*/  UMOV UR8, UR6 ;  /* 0x0000000600087c82 */ /* 0x000fe40008000000 */
[----:B------:R-:W-:Y:S02]  /*1d10*/  UMOV UR10, UR7 ;  /* 0x00000007000a7c82 */ /* 0x000fe40008000000 */
        /* <DEDUP_REMOVED lines=44> */
[----:B------:R-:W-:Y:S01]  /*1fe0*/  BPT.TRAP 0x1 ;  /* 0x000000040000795c */ /* 0x000fe20000300000 */
.L_x_27:
[----:B------:R-:W-:-:S13]  /*1ff0*/  ISETP.NE.AND P1, PT, R19, RZ, PT ;  /* 0x000000ff1300720c */ /* 0x000fda0003f25270 */
[----:B01----:R-:W-:-:S04]  /*2000*/  @P1 IMAD R4, R3, 0x8, R6 ;  /* 0x0000000803041824 */ /* 0x003fc800078e0206 */
[----:B------:R-:W-:-:S05]  /*2010*/  @P1 VIADD R5, R4, 0x30 ;  /* 0x0000003004051836 */ /* 0x000fca0000000000 */
[----:B------:R-:W-:-:S04]  /*2020*/  @P1 PRMT R5, R22, 0x654, R5 ;  /* 0x0000065416051816 */ /* 0x000fc80000000005 */
[----:B------:R0:W-:Y:S01]  /*2030*/  @P1 SYNCS.ARRIVE.TRANS64.RED.A1T0 RZ, [R5+URZ], RZ ;  /* 0x000000ff05ff19a7 */ /* 0x0001e2000810043f */
[----:B------:R-:W-:-:S13]  /*2040*/  ISETP.GT.U32.AND P1, PT, R18, 0x1, PT ;  /* 0x000000011200780c */ /* 0x000fda0003f24070 */
[----:B0-----:R-:W-:Y:S05]  /*2050*/  @P1 BRA `(.L_x_28) ;  /* 0x0000000000041947 */ /* 0x001fea0003800000 */
[----:B------:R-:W-:Y:S01]  /*2060*/  BPT.TRAP 0x1 ;  /* 0x000000040000795c */ /* 0x000fe20000300000 */
.L_x_28:
[----:B------:R-:W-:Y:S01]  /*2070*/  UIADD3 UR5, UR5, 0x1, URZ ;  /* 0x0000000105057890 */ /* 0x000fe2000fffe03f */
[C---:B------:R-:W-:Y:S01]  /*2080*/  ISETP.GT.AND P2, PT, R0.reuse, 0x1, PT ;  /* 0x000000010000780c */ /* 0x040fe20003f44270 */
[----:B------:R-:W-:Y:S02]  /*2090*/  VIADD R3, R3, 0x1 ;  /* 0x0000000103037836 */ /* 0x000fe40000000000 */
[----:B------:R-:W-:Y:S01]  /*20a0*/  UISETP.NE.AND UP0, UPT, UR5, 0x6, UPT ;  /* 0x000000060500788c */ /* 0x000fe2000bf05270 */
[----:B------:R-:W-:Y:S02]  /*20b0*/  VIADD R0, R0, 0xffffffff ;  /* 0xffffffff00007836 */ /* 0x000fe40000000000 */
[C---:B------:R-:W-:Y:S01]  /*20c0*/  ISETP.NE.AND P1, PT, R3.reuse, 0x6, PT ;  /* 0x000000060300780c */ /* 0x040fe20003f25270 */
[----:B------:R-:W-:Y:S02]  /*20d0*/  USEL UR6, URZ, 0x1, UP0 ;  /* 0x000000013f067887 */ /* 0x000fe40008000000 */
[----:B------:R-:W-:Y:S01]  /*20e0*/  USEL UR5, UR5, URZ, UP0 ;  /* 0x0000003f05057287 */ /* 0x000fe20008000000 */
[----:B------:R-:W-:-:S03]  /*20f0*/  SEL R3, R3, RZ, P1 ;  /* 0x000000ff03037207 */ /* 0x000fc60000800000 */
[----:B------:R-:W-:Y:S01]  /*2100*/  LOP3.LUT R7, R7, UR6, RZ, 0x3c, !PT ;  /* 0x0000000607077c12 */ /* 0x000fe2000f8e3cff */
[----:B------:R-:W-:Y:S07]  /*2110*/  @P2 BRA `(.L_x_29) ;  /* 0xfffffff800a82947 */ /* 0x000fee000383ffff */
.L_x_22:
[----:B01----:R-:W0:Y:S02]  /*2120*/  LDC R0, c[0x0][0x28c] ;  /* 0x0000a300ff007b82 */ /* 0x003e240000000800 */
[----:B0-----:R-:W-:-:S13]  /*2130*/  ISETP.GE.AND P1, PT, R0, 0x1, PT ;  /* 0x000000010000780c */ /* 0x001fda0003f26270 */
[----:B------:R-:W-:Y:S05]  /*2140*/  @!P1 BRA `(.L_x_30) ;  /* 0x0000000000449947 */ /* 0x000fea0003800000 */
[----:B------:R-:W-:Y:S05]  /*2150*/  @!P0 BRA `(.L_x_31) ;  /* 0x0000000000048947 */ /* 0x000fea0003800000 */
[----:B------:R-:W-:Y:S01]  /*2160*/  BPT.TRAP 0x1 ;  /* 0x000000040000795c */ /* 0x000fe20000300000 */
.L_x_31:
[----:B------:R-:W-:-:S13]  /*2170*/  ISETP.NE.AND P0, PT, R19, RZ, PT ;  /* 0x000000ff1300720c */ /* 0x000fda0003f05270 */
[----:B------:R-:W-:-:S05]  /*2180*/  VOTEU.ANY UP0, P0 ;  /* 0x00000000003f7886 */ /* 0x000fca0000000100 */
[----:B------:R-:W-:-:S06]  /*2190*/  @UP0 UIADD3 UR4, UR44, UR41, URZ ;  /* 0x000000292c040290 */ /* 0x000fcc000fffe03f */
[----:B------:R-:W-:Y:S02]  /*21a0*/  IMAD.U32 R4, RZ, RZ, UR4 ;  /* 0x00000004ff047e24 */ /* 0x000fe4000f8e00ff */
[----:B------:R-:W-:Y:S02]  /*21b0*/  IMAD.U32 R3, RZ, RZ, UR4 ;  /* 0x00000004ff037e24 */ /* 0x000fe4000f8e00ff */
[----:B------:R-:W-:-:S05]  /*21c0*/  @P0 IMAD.WIDE.U32 R4, R4, -0x55555555, RZ ;  /* 0xaaaaaaab04040825 */ /* 0x000fca00078e00ff */
[----:B------:R-:W-:-:S05]  /*21d0*/  @P0 SHF.R.U32.HI R0, RZ, 0x2, R5 ;  /* 0x00000002ff000819 */ /* 0x000fca0000011605 */
[----:B------:R-:W-:-:S04]  /*21e0*/  @P0 IMAD R0, R0, -0x6, R3 ;  /* 0xfffffffa00000824 */ /* 0x000fc800078e0203 */
[----:B------:R-:W-:-:S04]  /*21f0*/  @P0 IMAD R0, R0, 0x8, R6 ;  /* 0x0000000800000824 */ /* 0x000fc800078e0206 */
[----:B------:R-:W-:-:S05]  /*2200*/  @P0 VIADD R3, R0, 0x30 ;  /* 0x0000003000030836 */ /* 0x000fca0000000000 */
[----:B------:R-:W-:-:S04]  /*2210*/  @P0 PRMT R3, R22, 0x654, R3 ;  /* 0x0000065416030816 */ /* 0x000fc80000000003 */
[----:B------:R0:W-:Y:S01]  /*2220*/  @P0 SYNCS.ARRIVE.TRANS64.RED.A1T0 RZ, [R3+URZ], RZ ;  /* 0x000000ff03ff09a7 */ /* 0x0001e2000810043f */
[----:B------:R-:W-:-:S13]  /*2230*/  ISETP.GT.U32.AND P0, PT, R18, 0x1, PT ;  /* 0x000000011200780c */ /* 0x000fda0003f04070 */
[----:B0-----:R-:W-:Y:S05]  /*2240*/  @P0 BRA `(.L_x_30) ;  /* 0x0000000000040947 */ /* 0x001fea0003800000 */
[----:B------:R-:W-:Y:S01]  /*2250*/  BPT.TRAP 0x1 ;  /* 0x000000040000795c */ /* 0x000fe20000300000 */
.L_x_30:
[----:B------:R-:W-:Y:S01]  /*2260*/  IMAD R3, R122, 0x60, RZ ;  /* 0x000000607a037824 */ /* 0x000fe200078e02ff */
[----:B------:R-:W-:Y:S01]  /*2270*/  UIADD3 UR41, UR43, UR41, URZ ;  /* 0x000000292b297290 */ /* 0x000fe2000fffe03f */
[----:B------:R-:W-:Y:S01]  /*2280*/  IMAD R12, R123, 0xc0, RZ ;  /* 0x000000c07b0c7824 */ /* 0x000fe200078e02ff */
[----:B------:R-:W-:Y:S01]  /*2290*/  ULDC UR7, c[0x0][0x288] ;  /* 0x0000a20000077ab9 */ /* 0x000fe20000000800 */
[----:B------:R-:W-:Y:S01]  /*22a0*/  ULDC UR10, c[0x0][0x284] ;  /* 0x0000a100000a7ab9 */ /* 0x000fe20000000800 */
[----:B------:R-:W-:Y:S01]  /*22b0*/  UISETP.GT.U32.AND UP0, UPT, UR41, 0x5, UPT ;  /* 0x000000052900788c */ /* 0x000fe2000bf04070 */
[C---:B------:R-:W-:Y:S01]  /*22c0*/  ISETP.GE.AND P0, PT, R3.reuse, UR7, PT ;  /* 0x0000000703007c0c */ /* 0x040fe2000bf06270 */
[----:B------:R-:W-:Y:S01]  /*22d0*/  UISETP.GE.U32.AND UP1, UPT, UR43, 0x6, UPT ;  /* 0x000000062b00788c */ /* 0x000fe2000bf26070 */
[----:B------:R-:W-:Y:S01]  /*22e0*/  SHF.R.S32.HI R122, RZ, 0x1f, R23 ;  /* 0x0000001fff7a7819 */ /* 0x000fe20000011417 */
[----:B------:R-:W-:Y:S01]  /*22f0*/  UISETP.LT.U32.AND UP0, UPT, UR43, 0x6, UP0 ;  /* 0x000000062b00788c */ /* 0x000fe20008701070 */
[----:B------:R-:W-:Y:S01]  /*2300*/  ISETP.GE.OR P0, PT, R12, UR10, P0 ;  /* 0x0000000a0c007c0c */ /* 0x000fe20008706670 */
[----:B------:R-:W-:Y:S01]  /*2310*/  UIMAD.WIDE.U32 UR4, UR41, -0x55555555, URZ ;  /* 0xaaaaaaab290478a5 */ /* 0x000fe2000f8e003f */
[----:B------:R-:W-:Y:S01]  /*2320*/  LOP3.LUT R20, R3, 0x6, R128, 0xf8, !PT ;  /* 0x0000000603147812 */ /* 0x000fe200078ef880 */
[----:B------:R-:W-:Y:S01]  /*2330*/  USEL UR6, URZ, 0x1, !UP0 ;  /* 0x000000013f067887 */ /* 0x000fe2000c000000 */
[----:B------:R-:W-:-:S02]  /*2340*/  ULDC.64 UR8, c[0x0][0x5d0] ;  /* 0x0001740000087ab9 */ /* 0x000fc40000000a00 */
[----:B------:R-:W-:Y:S01]  /*2350*/  SHF.R.S32.HI R21, RZ, 0x1f, R20 ;  /* 0x0000001fff157819 */ /* 0x000fe20000011414 */
[----:B------:R-:W-:Y:S01]  /*2360*/  IMAD R0, R122, UR8, RZ ;  /* 0x000000087a007c24 */ /* 0x000fe2000f8e02ff */
[----:B------:R-:W-:Y:S02]  /*2370*/  USHF.R.U32.HI UR4, URZ, 0x2, UR5 ;  /* 0x000000023f047899 */ /* 0x000fe40008011605 */
[----:B------:R-:W-:Y:S01]  /*2380*/  ULOP3.LUT UR40, UR40, UR6, URZ, 0x3c, !UPT ;  /* 0x0000000628287292 */ /* 0x000fe2000f8e3c3f */
[C---:B------:R-:W-:Y:S01]  /*2390*/  IMAD R7, R23.reuse, UR9, R0 ;  /* 0x0000000917077c24 */ /* 0x040fe2000f8e0200 */
[----:B------:R-:W-:Y:S01]  /*23a0*/  UIMAD UR41, UR4, -0x6, UR41 ;  /* 0xfffffffa042978a4 */ /* 0x000fe2000f8e0229 */
[----:B------:R-:W-:Y:S01]  /*23b0*/  IMAD.WIDE.U32 R4, R23, UR8, R20 ;  /* 0x0000000817047c25 */ /* 0x000fe2000f8e0014 */
[----:B------:R-:W-:-:S03]  /*23c0*/  @UP1 ULOP3.LUT UR40, UR40, 0x1, UR4, 0x78, !UPT ;  /* 0x0000000128281892 */ /* 0x000fc6000f8e7804 */
[----:B------:R-:W-:Y:S02]  /*23d0*/  IMAD.IADD R5, R5, 0x1, R7 ;  /* 0x0000000105057824 */ /* 0x000fe400078e0207 */
[----:B------:R-:W-:Y:S01]  /*23e0*/  IMAD.MOV.U32 R0, RZ, RZ, -0x1 ;  /* 0xffffffffff007424 */ /* 0x000fe200078e00ff */
[----:B------:R-:W-:Y:S06]  /*23f0*/  @P0 BRA `(.L_x_32) ;  /* 0x0000004c00000947 */ /* 0x000fec0003800000 */
[----:B------:R-:W0:Y:S01]  /*2400*/  LDC.64 R134, c[0x0][0x5c8] ;  /* 0x00017200ff867b82 */ /* 0x000e220000000a00 */
[----:B------:R-:W-:Y:S01]  /*2410*/  IMAD.WIDE R10, R123, 0xc0, R120 ;  /* 0x000000c07b0a7825 */ /* 0x000fe200078e0278 */
[----:B------:R-:W-:Y:S01]  /*2420*/  ULDC.64 UR4, c[0x0][0x5c0] ;  /* 0x0001700000047ab9 */ /* 0x000fe20000000a00 */
[----:B------:R-:W-:Y:S02]  /*2430*/  BSSY B0, `(.L_x_32) ;  /* 0x00004bc000007945 */ /* 0x000fe40003800000 */
[----:B------:R-:W-:Y:S02]  /*2440*/  IMAD.IADD R133, R131, 0x1, -R12 ;  /* 0x0000000183857824 */ /* 0x000fe400078e0a0c */
[----:B------:R-:W-:Y:S02]  /*2450*/  IMAD.IADD R3, R126, 0x1, -R3 ;  /* 0x000000017e037824 */ /* 0x000fe400078e0a03 */
[-C--:B0-----:R-:W-:Y:S01]  /*2460*/  IMAD R6, R11, R134.reuse, RZ ;  /* 0x000000860b067224 */ /* 0x081fe200078e02ff */
[----:B------:R-:W-:Y:S01]  /*2470*/  SHF.L.U64.HI R13, R134, 0x3, R135 ;  /* 0x00000003860d7819 */ /* 0x000fe20000010287 */
[----:B------:R-:W-:-:S04]  /*2480*/  IMAD.WIDE.U32 R4, R10, R134, R4 ;  /* 0x000000860a047225 */ /* 0x000fc800078e0004 */
[----:B------:R-:W-:Y:S01]  /*2490*/  IMAD R7, R10, R135, R6 ;  /* 0x000000870a077224 */ /* 0x000fe200078e0206 */
[----:B------:R-:W-:Y:S01]  /*24a0*/  IADD3 R14, P0, R4, UR4, RZ ;  /* 0x00000004040e7c10 */ /* 0x000fe2000ff1e0ff */
[C---:B------:R-:W-:Y:S02]  /*24b0*/  IMAD.SHL.U32 R9, R134.reuse, 0x8, RZ ;  /* 0x0000000886097824 */ /* 0x040fe400078e00ff */
[----:B------:R-:W-:Y:S01]  /*24c0*/  IMAD.IADD R7, R5, 0x1, R7 ;  /* 0x0000000105077824 */ /* 0x000fe200078e0207 */
[-C--:B------:R-:W-:Y:S02]  /*24d0*/  LEA R4, P2, R134, R14.reuse, 0x7 ;  /* 0x0000000e86047211 */ /* 0x080fe400078438ff */
[----:B------:R-:W-:Y:S02]  /*24e0*/  IADD3 R6, P1, R9, R14, RZ ;  /* 0x0000000e09067210 */ /* 0x000fe40007f3e0ff */
[----:B------:R-:W-:Y:S02]  /*24f0*/  IADD3.X R15, R7, UR5, RZ, P0, !PT ;  /* 0x00000005070f7c10 */ /* 0x000fe400087fe4ff */
[----:B-----5:R-:W-:-:S02]  /*2500*/  ISETP.NE.AND P0, PT, R125, RZ, PT ;  /* 0x000000ff7d00720c */ /* 0x020fc40003f05270 */
[----:B------:R-:W-:Y:S01]  /*2510*/  LEA.HI.X R5, R134, R15, R135, 0x7, P2 ;  /* 0x0000000f86057211 */ /* 0x000fe200010f3c87 */
[----:B------:R-:W-:Y:S01]  /*2520*/  IMAD.X R7, R13, 0x1, R15, P1 ;  /* 0x000000010d077824 */ /* 0x000fe200008e060f */
[----:B------:R-:W-:-:S05]  /*2530*/  IADD3 R8, P2, R9, R4, RZ ;  /* 0x0000000409087210 */ /* 0x000fca0007f5e0ff */
[----:B------:R-:W-:-:S04]  /*2540*/  IMAD.X R9, R13, 0x1, R5, P2 ;  /* 0x000000010d097824 */ /* 0x000fc800010e0605 */
[----:B------:R-:W-:Y:S05]  /*2550*/  @!P0 BRA `(.L_x_33) ;  /* 0x0000003800148947 */ /* 0x000fea0003800000 */
[----:B------:R-:W0:Y:S01]  /*2560*/  LDC.64 R134, c[0x0][0x5b0] ;  /* 0x00016c00ff867b82 */ /* 0x000e220000000a00 */
[----:B------:R-:W-:Y:S01]  /*2570*/  ULDC.64 UR4, c[0x0][0x5b8] ;  /* 0x00016e0000047ab9 */ /* 0x000fe20000000a00 */
[----:B------:R-:W-:Y:S01]  /*2580*/  ISETP.GE.AND P0, PT, R133, 0x1, PT ;  /* 0x000000018500780c */ /* 0x000fe20003f06270 */
[----:B------:R-:W-:Y:S01]  /*2590*/  IMAD R122, R122, UR4, RZ ;  /* 0x000000047a7a7c24 */ /* 0x000fe2000f8e02ff */
[----:B------:R-:W-:Y:S01]  /*25a0*/  BSSY B1, `(.L_x_34) ;  /* 0x0000010000017945 */ /* 0x000fe20003800000 */
[----:B------:R-:W-:Y:S01]  /*25b0*/  IMAD.WIDE.U32 R20, R23, UR4, R20 ;  /* 0x0000000417147c25 */ /* 0x000fe2000f8e0014 */
[----:B------:R-:W-:Y:S02]  /*25c0*/  ISETP.LT.OR P3, PT, R3, 0x1, !P0 ;  /* 0x000000010300780c */ /* 0x000fe40004761670 */
[----:B------:R-:W1:Y:S01]  /*25d0*/  LDC.64 R12, c[0x0][0x5a8] ;  /* 0x00016a00ff0c7b82 */ /* 0x000e620000000a00 */
[----:B------:R-:W-:Y:S02]  /*25e0*/  IMAD R23, R23, UR5, R122 ;  /* 0x0000000517177c24 */ /* 0x000fe4000f8e027a */
[----:B------:R-:W-:-:S02]  /*25f0*/  IMAD.MOV.U32 R122, RZ, RZ, R20 ;  /* 0x000000ffff7a7224 */ /* 0x000fc400078e0014 */
[----:B------:R-:W-:Y:S02]  /*2600*/  IMAD.IADD R123, R21, 0x1, R23 ;  /* 0x00000001157b7824 */ /* 0x000fe400078e0217 */
[-C--:B0-----:R-:W-:Y:S01]  /*2610*/  IMAD R23, R11, R134.reuse, RZ ;  /* 0x000000860b177224 */ /* 0x081fe200078e02ff */
[----:B------:R-:W-:Y:S01]  /*2620*/  SHF.L.U64.HI R139, R134, 0x3, R135 ;  /* 0x00000003868b7819 */ /* 0x000fe20000010287 */
[----:B------:R-:W-:-:S04]  /*2630*/  IMAD.WIDE.U32 R136, R10, R134, R122 ;  /* 0x000000860a887225 */ /* 0x000fc800078e007a */
[----:B------:R-:W-:Y:S01]  /*2640*/  IMAD R143, R10, R135, R23 ;  /* 0x000000870a8f7224 */ /* 0x000fe200078e0217 */
[----:B-1----:R-:W-:Y:S01]  /*2650*/  IADD3 R136, P1, R136, R12, RZ ;  /* 0x0000000c88887210 */ /* 0x002fe20007f3e0ff */
[----:B------:R-:W-:-:S03]  /*2660*/  IMAD.SHL.U32 R138, R134, 0x8, RZ ;  /* 0x00000008868a7824 */ /* 0x000fc600078e00ff */
[----:B------:R-:W-:Y:S01]  /*2670*/  IADD3.X R137, R13, R137, R143, P1, !PT ;  /* 0x000000890d897210 */ /* 0x000fe20000ffe48f */
[----:B------:R-:W-:Y:S08]  /*2680*/  @P3 BRA `(.L_x_35) ;  /* 0x0000000000043947 */ /* 0x000ff00003800000 */
[----:B------:R0:W5:Y:S02]  /*2690*/  LDG.E.U8 R132, desc[UR38][R136.64] ;  /* 0x0000002688847981 */ /* 0x000164000c1e1100 */
.L_x_35:
[----:B------:R-:W-:Y:S05]  /*26a0*/  BSYNC B1 ;  /* 0x0000000000017941 */ /* 0x000fea0003800000 */
.L_x_34:
[----:B-----5:R-:W-:Y:S01]  /*26b0*/  LOP3.LUT R23, R132, 0xffff, RZ, 0xc0, !PT ;  /* 0x0000ffff84177812 */ /* 0x020fe200078ec0ff */
[----:B------:R-:W-:Y:S01]  /*26c0*/  IMAD.WIDE.U32 R140, R10, R134, R138 ;  /* 0x000000860a8c7225 */ /* 0x000fe200078e008a */
[----:B------:R-:W-:Y:S01]  /*26d0*/  ISETP.LT.OR P4, PT, R3, 0x2, !P0 ;  /* 0x000000020300780c */ /* 0x000fe20004781670 */
[----:B------:R-:W-:Y:S01]  /*26e0*/  BSSY B1, `(.L_x_36) ;  /* 0x000000e000017945 */ /* 0x000fe20003800000 */
[----:B------:R-:W-:Y:S01]  /*26f0*/  PRMT R142, R23, 0x8880, RZ ;  /* 0x00008880178e7816 */ /* 0x000fe200000000ff */
[----:B------:R-:W-:Y:S01]  /*2700*/  IMAD.IADD R141, R143, 0x1, R141 ;  /* 0x000000018f8d7824 */ /* 0x000fe200078e028d */
[----:B------:R-:W-:Y:S02]  /*2710*/  IADD3 R140, P2, P5, R20, R12, R140 ;  /* 0x0000000c148c7210 */ /* 0x000fe40007d5e08c */
[----:B------:R-:W-:Y:S01]  /*2720*/  ISETP.GE.AND P1, PT, R133, 0x9, PT ;  /* 0x000000098500780c */ /* 0x000fe20003f26270 */
[----:B------:R-:W-:Y:S01]  /*2730*/  IMAD R23, R142, R125, RZ ;  /* 0x0000007d8e177224 */ /* 0x000fe200078e02ff */
[----:B------:R-:W-:-:S02]  /*2740*/  IADD3.X R141, R123, R13, R141, P2, P5 ;  /* 0x0000000d7b8d7210 */ /* 0x000fc400017ea48d */
[----:B------:R-:W-:Y:S01]  /*2750*/  ISETP.LT.OR P2, PT, R3, 0x1, !P1 ;  /* 0x000000010300780c */ /* 0x000fe20004f41670 */
[----:B------:R-:W-:-:S05]  /*2760*/  @!P3 IMAD R143, R72, R124, R23 ;  /* 0x0000007c488fb224 */ /* 0x000fca00078e0217 */
[----:B------:R1:W-:Y:S01]  /*2770*/  @!P3 STG.E.U8 desc[UR38][R14.64], R143 ;  /* 0x0000008f0e00b986 */ /* 0x0003e2000c101126 */
[----:B------:R-:W-:Y:S06]  /*2780*/  @P4 BRA `(.L_x_37) ;  /* 0x00000000000c4947 */ /* 0x000fec0003800000 */
[----:B------:R-:W2:Y:S02]  /*2790*/  LDG.E.U8 R132, desc[UR38][R136.64+0x1] ;  /* 0x0000012688847981 */ /* 0x000ea4000c1e1100 */
[----:B--2---:R-:W-:-:S05]  /*27a0*/  PRMT R72, R132, 0x8880, RZ ;  /* 0x0000888084487816 */ /* 0x004fca00000000ff */
[----:B------:R-:W-:-:S07]  /*27b0*/  IMAD R23, R72, R125, RZ ;  /* 0x0000007d48177224 */ /* 0x000fce00078e02ff */
.L_x_37:
[----:B------:R-:W-:Y:S05]  /*27c0*/  BSYNC B1 ;  /* 0x0000000000017941 */ /* 0x000fea0003800000 */
.L_x_36:
[----:B------:R-:W-:Y:S01]  /*27d0*/  @!P4 IMAD R73, R73, R124, R23 ;  /* 0x0000007c4949c224 */ /* 0x000fe200078e0217 */
[----:B------:R-:W-:Y:S04]  /*27e0*/  BSSY B1, `(.L_x_38) ;  /* 0x0000006000017945 */ /* 0x000fe80003800000 */
[----:B------:R2:W-:Y:S01]  /*27f0*/  @!P4 STG.E.U8 desc[UR38][R14.64+0x1], R73 ;  /* 0x000001490e00c986 */ /* 0x0005e2000c101126 */
[----:B------:R-:W-:Y:S05]  /*2800*/  @P2 BRA `(.L_x_39) ;  /* 0x00000000000c2947 */ /* 0x000fea0003800000 */
[----:B------:R-:W3:Y:S02]  /*2810*/  LDG.E.U8 R132, desc[UR38][R140.64] ;  /* 0x000000268c847981 */ /* 0x000ee4000c1e1100 */
[----:B---3--:R-:W-:-:S05]  /*2820*/  PRMT R72, R132, 0x8880, RZ ;  /* 0x0000888084487816 */ /* 0x008fca00000000ff */
[----:B------:R-:W-:-:S07]  /*2830*/  IMAD R23, R72, R125, RZ ;  /* 0x0000007d48177224 */ /* 0x000fce00078e02ff */
.L_x_39:
[----:B------:R-:W-:Y:S05]  /*2840*/  BSYNC B1 ;  /* 0x0000000000017941 */ /* 0x000fea0003800000 */
.L_x_38:
[C---:B------:R-:W-:Y:S01]  /*2850*/  ISETP.LT.OR P4, PT, R3.reuse, 0x2, !P1 ;  /* 0x000000020300780c */ /* 0x040fe20004f81670 */
[----:B--2---:R-:W-:Y:S01]  /*2860*/  @!P2 IMAD R73, R74, R124, R23 ;  /* 0x0000007c4a49a224 */ /* 0x004fe200078e0217 */
[----:B------:R-:W-:Y:S01]  /*2870*/  BSSY B1, `(.L_x_40) ;  /* 0x0000009000017945 */ /* 0x000fe20003800000 */
[C---:B------:R-:W-:Y:S02]  /*2880*/  ISETP.LT.OR P3, PT, R3.reuse, 0x9, !P0 ;  /* 0x000000090300780c */ /* 0x040fe40004761670 */
[C---:B------:R-:W-:Y:S01]  /*2890*/  ISETP.LT.OR P5, PT, R3.reuse, 0xa, !P0 ;  /* 0x0000000a0300780c */ /* 0x040fe200047a1670 */
[----:B------:R2:W-:Y:S01]  /*28a0*/  @!P2 STG.E.U8 desc[UR38][R6.64], R73 ;  /* 0x000000490600a986 */ /* 0x0005e2000c101126 */
[----:B------:R-:W-:-:S06]  /*28b0*/  ISETP.LT.OR P2, PT, R3, 0x9, !P1 ;  /* 0x000000090300780c */ /* 0x000fcc0004f41670 */
[----:B------:R-:W-:Y:S07]  /*28c0*/  @P4 BRA `(.L_x_41) ;  /* 0x00000000000c4947 */ /* 0x000fee0003800000 */
[----:B------:R-:W3:Y:S02]  /*28d0*/  LDG.E.U8 R132, desc[UR38][R140.64+0x1] ;  /* 0x000001268c847981 */ /* 0x000ee4000c1e1100 */
[----:B---3--:R-:W-:-:S05]  /*28e0*/  PRMT R72, R132, 0x8880, RZ ;  /* 0x0000888084487816 */ /* 0x008fca00000000ff */
[----:B------:R-:W-:-:S07]  /*28f0*/  IMAD R23, R72, R125, RZ ;  /* 0x0000007d48177224 */ /* 0x000fce00078e02ff */
.L_x_41:
[----:B------:R-:W-:Y:S05]  /*2900*/  BSYNC B1 ;  /* 0x0000000000017941 */ /* 0x000fea0003800000 */
.L_x_40:
[----:B------:R-:W-:Y:S01]  /*2910*/  @!P4 IMAD R75, R75, R124, R23 ;  /* 0x0000007c4b4bc224 */ /* 0x000fe200078e0217 */
[----:B------:R-:W-:Y:S04]  /*2920*/  BSSY B1, `(.L_x_42) ;  /* 0x0000006000017945 */ /* 0x000fe80003800000 */
[----:B------:R3:W-:Y:S01]  /*2930*/  @!P4 STG.E.U8 desc[UR38][R6.64+0x1], R75 ;  /* 0x0000014b0600c986 */ /* 0x0007e2000c101126 */
[----:B------:R-:W-:Y:S05]  /*2940*/  @P3 BRA `(.L_x_43) ;  /* 0x00000000000c3947 */ /* 0x000fea0003800000 */
[----:B------:R-:W4:Y:S02]  /*2950*/  LDG.E.U8 R132, desc[UR38][R136.64+0x8] ;  /* 0x0000082688847981 */ /* 0x000f24000c1e1100 */
[----:B----4-:R-:W-:-:S05]  /*2960*/  PRMT R72, R132, 0x8880, RZ ;  /* 0x0000888084487816 */ /* 0x010fca00000000ff */
[----:B------:R-:W-:-:S07]  /*2970*/  IMAD R23, R72, R125, RZ ;  /* 0x0000007d48177224 */ /* 0x000fce00078e02ff */
.L_x_43:
[----:B------:R-:W-:Y:S05]  /*2980*/  BSYNC B1 ;  /* 0x0000000000017941 */ /* 0x000fea0003800000 */
.L_x_42:
[----:B--2---:R-:W-:Y:S01]  /*2990*/  @!P3 IMAD R73, R76, R124, R23 ;  /* 0x0000007c4c49b224 */ /* 0x004fe200078e0217 */
[----:B------:R-:W-:Y:S04]  /*29a0*/  BSSY B1, `(.L_x_44) ;  /* 0x0000006000017945 */ /* 0x000fe80003800000 */
[----:B------:R2:W-:Y:S01]  /*29b0*/  @!P3 STG.E.U8 desc[UR38][R14.64+0x8], R73 ;  /* 0x000008490e00b986 */ /* 0x0005e2000c101126 */
[----:B------:R-:W-:Y:S05]  /*29c0*/  @P5 BRA `(.L_x_45) ;  /* 0x00000000000c5947 */ /* 0x000fea0003800000 */
[----:B------:R-:W4:Y:S02]  /*29d0*/  LDG.E.U8 R132, desc[UR38][R136.64+0x9] ;  /* 0x0000092688847981 */ /* 0x000f24000c1e1100 */
[----:B----4-:R-:W-:-:S05]  /*29e0*/  PRMT R72, R132, 0x8880, RZ ;  /* 0x0000888084487816 */ /* 0x010fca00000000ff */
[----:B------:R-:W-:-:S07]  /*29f0*/  IMAD R23, R72, R125, RZ ;  /* 0x0000007d48177224 */ /* 0x000fce00078e02ff */
.L_x_45:
[----:B------:R-:W-:Y:S05]  /*2a00*/  BSYNC B1 ;  /* 0x0000000000017941 */ /* 0x000fea0003800000 */
.L_x_44:
[----:B------:R-:W-:Y:S01]  /*2a10*/  @!P5 IMAD R77, R77, R124, R23 ;  /* 0x0000007c4d4dd224 */ /* 0x000fe200078e0217 */
[----:B------:R-:W-:Y:S04]  /*2a20*/  BSSY B1, `(.L_x_46) ;  /* 0x0000006000017945 */ /* 0x000fe80003800000 */
[----:B------:R4:W-:Y:S01]  /*2a30*/  @!P5 STG.E.U8 desc[UR38][R14.64+0x9], R77 ;  /* 0x0000094d0e00d986 */ /* 0x0009e2000c101126 */
[----:B------:R-:W-:Y:S05]  /*2a40*/  @P2 BRA `(.L_x_47) ;  /* 0x00000000000c2947 */ /* 0x000fea0003800000 */
[----:B------:R-:W5:Y:S02]  /*2a50*/  LDG.E.U8 R132, desc[UR38][R140.64+0x8] ;  /* 0x000008268c847981 */ /* 0x000f64000c1e1100 */
[----:B-----5:R-:W-:-:S05]  /*2a60*/  PRMT R72, R132, 0x8880, RZ ;  /* 0x0000888084487816 */ /* 0x020fca00000000ff */
[----:B------:R-:W-:-:S07]  /*2a70*/  IMAD R23, R72, R125, RZ ;  /* 0x0000007d48177224 */ /* 0x000fce00078e02ff */
.L_x_47:
[----:B------:R-:W-:Y:S05]  /*2a80*/  BSYNC B1 ;  /* 0x0000000000017941 */ /* 0x000fea0003800000 */
.L_x_46:
        /* <DEDUP_REMOVED lines=8> */
[----:B------:R-:W5:Y:S02]  /*2b10*/  LDG.E.U8 R132, desc[UR38][R140.64+0x9] ;  /* 0x000009268c847981 */ /* 0x000f64000c1e1100 */
[----:B-----5:R-:W-:-:S05]  /*2b20*/  PRMT R72, R132, 0x8880, RZ ;  /* 0x0000888084487816 */ /* 0x020fca00000000ff */
[----:B------:R-:W-:-:S07]  /*2b30*/  IMAD R23, R72, R125, RZ ;  /* 0x0000007d48177224 */ /* 0x000fce00078e02ff */
.L_x_49:
[----:B------:R-:W-:Y:S05]  /*2b40*/  BSYNC B1 ;  /* 0x0000000000017941 */ /* 0x000fea0003800000 */
.L_x_48:
[----:B------:R-:W-:Y:S01]  /*2b50*/  @!P4 IMAD R79, R79, R124, R23 ;  /* 0x0000007c4f4fc224 */ /* 0x000fe200078e0217 */
[----:B------:R-:W-:Y:S04]  /*2b60*/  BSSY B1, `(.L_x_50) ;  /* 0x0000006000017945 */ /* 0x000fe80003800000 */
[----:B------:R0:W-:Y:S01]  /*2b70*/  @!P4 STG.E.U8 desc[UR38][R6.64+0x9], R79 ;  /* 0x0000094f0600c986 */ /* 0x0001e2000c101126 */
[----:B------:R-:W-:Y:S05]  /*2b80*/  @P3 BRA `(.L_x_51) ;  /* 0x00000000000c3947 */ /* 0x000fea0003800000 */
[----:B------:R-:W5:Y:S02]  /*2b90*/  LDG.E.U8 R132, desc[UR38][R136.64+0x10] ;  /* 0x0000102688847981 */ /* 0x000f64000c1e1100 */
[----:B-----5:R-:W-:-:S05]  /*2ba0*/  PRMT R72, R132, 0x8880, RZ ;  /* 0x0000888084487816 */ /* 0x020fca00000000ff */
[----:B------:R-:W-:-:S07]  /*2bb0*/  IMAD R23, R72, R125, RZ ;  /* 0x0000007d48177224 */ /* 0x000fce00078e02ff */
.L_x_51:
[----:B------:R-:W-:Y:S05]  /*2bc0*/  BSYNC B1 ;  /* 0x0000000000017941 */ /* 0x000fea0003800000 */
.L_x_50:
[----:B--2---:R-:W-:Y:S01]  /*2bd0*/  @!P3 IMAD R73, R80, R124, R23 ;  /* 0x0000007c5049b224 */ /* 0x004fe200078e0217 */
[----:B------:R-:W-:Y:S04]  /*2be0*/  BSSY B1, `(.L_x_52) ;  /* 0x0000006000017945 */ /* 0x000fe80003800000 */
[----:B------:R2:W-:Y:S01]  /*2bf0*/  @!P3 STG.E.U8 desc[UR38][R14.64+0x10], R73 ;  /* 0x000010490e00b986 */ /* 0x0005e2000c101126 */
[----:B------:R-:W-:Y:S05]  /*2c00*/  @P5 BRA `(.L_x_53) ;  /* 0x00000000000c5947 */ /* 0x000fea0003800000 */
[----:B------:R-:W5:Y:S02]  /*2c10*/  LDG.E.U8 R132, desc[UR38][R136.64+0x11] ;  /* 0x0000112688847981 */ /* 0x000f64000c1e1100 */
[----:B-----5:R-:W-:-:S05]  /*2c20*/  PRMT R72, R132, 0x8880, RZ ;  /* 0x0000888084487816 */ /* 0x020fca00000000ff */
[----:B------:R-:W-:-:S07]  /*2c30*/  IMAD R23, R72, R125, RZ ;  /* 0x0000007d48177224 */ /* 0x000fce00078e02ff */
.L_x_53:
[----:B------:R-:W-:Y:S05]  /*2c40*/  BSYNC B1 ;  /* 0x0000000000017941 */ /* 0x000fea0003800000 */
.L_x_52:
[----:B------:R-:W-:Y:S01]  /*2c50*/  @!P5 IMAD R81, R81, R124, R23 ;  /* 0x0000007c5151d224 */ /* 0x000fe200078e0217 */
[----:B------:R-:W-:Y:S04]  /*2c60*/  BSSY B1, `(.L_x_54) ;  /* 0x0000006000017945 */ /* 0x000fe80003800000 */
[----:B------:R0:W-:Y:S01]  /*2c70*/  @!P5 STG.E.U8 desc[UR38][R14.64+0x11], R81 ;  /* 0x000011510e00d986 */ /* 0x0001e2000c101126 */
[----:B------:R-:W-:Y:S05]  /*2c80*/  @P2 BRA `(.L_x_55) ;  /* 0x00000000000c2947 */ /* 0x000fea0003800000 */
[----:B------:R-:W5:Y:S02]  /*2c90*/  LDG.E.U8 R132, desc[UR38][R140.64+0x10] ;  /* 0x000010268c847981 */ /* 0x000f64000c1e1100 */
[----:B-----5:R-:W-:-:S05]  /*2ca0*/  PRMT R72, R132, 0x8880, RZ ;  /* 0x0000888084487816 */ /* 0x020fca00000000ff */
[----:B------:R-:W-:-:S07]  /*2cb0*/  IMAD R23, R72, R125, RZ ;  /* 0x0000007d48177224 */ /* 0x000fce00078e02ff */
.L_x_55:
[----:B------:R-:W-:Y:S05]  /*2cc0*/  BSYNC B1 ;  /* 0x0000000000017941 */ /* 0x000fea0003800000 */
.L_x_54:
        /* <DEDUP_REMOVED lines=11> */
.L_x_57:
[----:B------:R-:W-:Y:S05]  /*2d80*/  BSYNC B1 ;  /* 0x0000000000017941 */ /* 0x000fea0003800000 */
.L_x_56:
[----:B------:R-:W-:Y:S01]  /*2d90*/  @!P4 IMAD R83, R83, R124, R23 ;  /* 0x0000007c5353c224 */ /* 0x000fe200078e0217 */
[----:B------:R-:W-:Y:S04]  /*2da0*/  BSSY B1, `(.L_x_58) ;  /* 0x0000006000017945 */ /* 0x000fe80003800000 */
[----:B------:R0:W-:Y:S01]  /*2db0*/  @!P4 STG.E.U8 desc[UR38][R6.64+0x11], R83 ;  /* 0x000011530600c986 */ /* 0x0001e2000c101126 */
[----:B------:R-:W-:Y:S05]  /*2dc0*/  @P3 BRA `(.L_x_59) ;  /* 0x00000000000c3947 */ /* 0x000fea0003800000 */
[----:B------:R-:W5:Y:S02]  /*2dd0*/  LDG.E.U8 R132, desc[UR38][R136.64+0x18] ;  /* 0x0000182688847981 */ /* 0x000f64000c1e1100 */
[----:B-----5:R-:W-:-:S05]  /*2de0*/  PRMT R72, R132, 0x8880, RZ ;  /* 0x0000888084487816 */ /* 0x020fca00000000ff */
[----:B------:R-:W-:-:S07]  /*2df0*/  IMAD R23, R72, R125, RZ ;  /* 0x0000007d48177224 */ /* 0x000fce00078e02ff */
.L_x_59:
[----:B------:R-:W-:Y:S05]  /*2e00*/  BSYNC B1 ;  /* 0x0000000000017941 */ /* 0x000fea0003800000 */
.L_x_58:
[----:B--2---:R-:W-:Y:S01]  /*2e10*/  @!P3 IMAD R73, R84, R124, R23 ;  /* 0x0000007c5449b224 */ /* 0x004fe200078e0217 */
[----:B------:R-:W-:Y:S04]  /*2e20*/  BSSY B1, `(.L_x_60) ;  /* 0x0000006000017945 */ /* 0x000fe80003800000 */
[----:B------:R2:W-:Y:S01]  /*2e30*/  @!P3 STG.E.U8 desc[UR38][R14.64+0x18], R73 ;  /* 0x000018490e00b986 */ /* 0x0005e2000c101126 */
[----:B------:R-:W-:Y:S05]  /*2e40*/  @P5 BRA `(.L_x_61) ;  /* 0x00000000000c5947 */ /* 0x000fea0003800000 */
[----:B------:R-:W5:Y:S02]  /*2e50*/  LDG.E.U8 R132, desc[UR38][R136.64+0x19] ;  /* 0x0000192688847981 */ /* 0x000f64000c1e1100 */
[----:B-----5:R-:W-:-:S05]  /*2e60*/  PRMT R72, R132, 0x8880, RZ ;  /* 0x0000888084487816 */ /* 0x020fca00000000ff */
[----:B------:R-:W-:-:S07]  /*2e70*/  IMAD R23, R72, R125, RZ ;  /* 0x0000007d48177224 */ /* 0x000fce00078e02ff */
.L_x_61:
[----:B------:R-:W-:Y:S05]  /*2e80*/  BSYNC B1 ;  /* 0x0000000000017941 */ /* 0x000fea0003800000 */
.L_x_60:
[----:B------:R-:W-:Y:S01]  /*2e90*/  @!P5 IMAD R85, R85, R124, R23 ;  /* 0x0000007c5555d224 */ /* 0x000fe200078e0217 */
[----:B------:R-:W-:Y:S04]  /*2ea0*/  BSSY B1, `(.L_x_62) ;  /* 0x0000006000017945 */ /* 0x000fe80003800000 */
[----:B------:R0:W-:Y:S01]  /*2eb0*/  @!P5 STG.E.U8 desc[UR38][R14.64+0x19], R85 ;  /* 0x000019550e00d986 */ /* 0x0001e2000c101126 */
[----:B------:R-:W-:Y:S05]  /*2ec0*/  @P2 BRA `(.L_x_63) ;  /* 0x00000000000c2947 */ /* 0x000fea0003800000 */
[----:B------:R-:W5:Y:S02]  /*2ed0*/  LDG.E.U8 R132, desc[UR38][R140.64+0x18] ;  /* 0x000018268c847981 */ /* 0x000f64000c1e1100 */
[----:B-----5:R-:W-:-:S05]  /*2ee0*/  PRMT R72, R132, 0x8880, RZ ;  /* 0x0000888084487816 */ /* 0x020fca00000000ff */
[----:B------:R-:W-:-:S07]  /*2ef0*/  IMAD R23, R72, R125, RZ ;  /* 0x0000007d48177224 */ /* 0x000fce00078e02ff */
.L_x_63:
[----:B------:R-:W-:Y:S05]  /*2f00*/  BSYNC B1 ;  /* 0x0000000000017941 */ /* 0x000fea0003800000 */
.L_x_62:
        /* <DEDUP_REMOVED lines=11> */
.L_x_65:
[----:B------:R-:W-:Y:S05]  /*2fc0*/  BSYNC B1 ;  /* 0x0000000000017941 */ /* 0x000fea0003800000 */
.L_x_64:
[----:B------:R-:W-:Y:S01]  /*2fd0*/  @!P4 IMAD R87, R87, R124, R23 ;  /* 0x0000007c5757c224 */ /* 0x000fe200078e0217 */
[----:B------:R-:W-:Y:S04]  /*2fe0*/  BSSY B1, `(.L_x_66) ;  /* 0x0000006000017945 */ /* 0x000fe80003800000 */
[----:B------:R0:W-:Y:S01]  /*2ff0*/  @!P4 STG.E.U8 desc[UR38][R6.64+0x19], R87 ;  /* 0x000019570600c986 */ /* 0x0001e2000c101126 */
[----:B------:R-:W-:Y:S05]  /*3000*/  @P3 BRA `(.L_x_67) ;  /* 0x00000000000c3947 */ /* 0x000fea0003800000 */
[----:B------:R-:W5:Y:S02]  /*3010*/  LDG.E.U8 R132, desc[UR38][R136.64+0x20] ;  /* 0x0000202688847981 */ /* 0x000f64000c1e1100 */
[----:B-----5:R-:W-:-:S05]  /*3020*/  PRMT R72, R132, 0x8880, RZ ;  /* 0x0000888084487816 */ /* 0x020fca00000000ff */
[----:B------:R-:W-:-:S07]  /*3030*/  IMAD R23, R72, R125, RZ ;  /* 0x0000007d48177224 */ /* 0x000fce00078e02ff */
.L_x_67:
[----:B------:R-:W-:Y:S05]  /*3040*/  BSYNC B1 ;  /* 0x0000000000017941 */ /* 0x000fea0003800000 */
.L_x_66:
[----:B--2---:R-:W-:Y:S01]  /*3050*/  @!P3 IMAD R73, R88, R124, R23 ;  /* 0x0000007c5849b224 */ /* 0x004fe200078e0217 */
[----:B------:R-:W-:Y:S04]  /*3060*/  BSSY B1, `(.L_x_68) ;  /* 0x0000006000017945 */ /* 0x000fe80003800000 */
[----:B------:R2:W-:Y:S01]  /*3070*/  @!P3 STG.E.U8 desc[UR38][R14.64+0x20], R73 ;  /* 0x000020490e00b986 */ /* 0x0005e2000c101126 */
[----:B------:R-:W-:Y:S05]  /*3080*/  @P5 BRA `(.L_x_69) ;  /* 0x00000000000c5947 */ /* 0x000fea0003800000 */
[----:B------:R-:W5:Y:S02]  /*3090*/  LDG.E.U8 R132, desc[UR38][R136.64+0x21] ;  /* 0x0000212688847981 */ /* 0x000f64000c1e1100 */
[----:B-----5:R-:W-:-:S05]  /*30a0*/  PRMT R72, R132, 0x8880, RZ ;  /* 0x0000888084487816 */ /* 0x020fca00000000ff */
[----:B------:R-:W-:-:S07]  /*30b0*/  IMAD R23, R72, R125, RZ ;  /* 0x0000007d48177224 */ /* 0x000fce00078e02ff */
.L_x_69:
[----:B------:R-:W-:Y:S05]  /*30c0*/  BSYNC B1 ;  /* 0x0000000000017941 */ /* 0x000fea0003800000 */
.L_x_68:
[----:B------:R-:W-:Y:S01]  /*30d0*/  @!P5 IMAD R89, R89, R124, R23 ;  /* 0x0000007c5959d224 */ /* 0x000fe200078e0217 */
[----:B------:R-:W-:Y:S04]  /*30e0*/  BSSY B1, `(.L_x_70) ;  /* 0x0000006000017945 */ /* 0x000fe80003800000 */
[----:B------:R0:W-:Y:S01]  /*30f0*/  @!P5 STG.E.U8 desc[UR38][R14.64+0x21], R89 ;  /* 0x000021590e00d986 */ /* 0x0001e2000c101126 */
[----:B------:R-:W-:Y:S05]  /*3100*/  @P2 BRA `(.L_x_71) ;  /* 0x00000000000c2947 */ /* 0x000fea0003800000 */
[----:B------:R-:W5:Y:S02]  /*3110*/  LDG.E.U8 R132, desc[UR38][R140.64+0x20] ;  /* 0x000020268c847981 */ /* 0x000f64000c1e1100 */
[----:B-----5:R-:W-:-:S05]  /*3120*/  PRMT R72, R132, 0x8880, RZ ;  /* 0x0000888084487816 */ /* 0x020fca00000000ff */
[----:B------:R-:W-:-:S07]  /*3130*/  IMAD R23, R72, R125, RZ ;  /* 0x0000007d48177224 */ /* 0x000fce00078e02ff */
.L_x_71:
[----:B------:R-:W-:Y:S05]  /*3140*/  BSYNC B1 ;  /* 0x0000000000017941 */ /* 0x000fea0003800000 */
.L_x_70:
        /* <DEDUP_REMOVED lines=11> */
.L_x_73:
[----:B------:R-:W-:Y:S05]  /*3200*/  BSYNC B1 ;  /* 0x0000000000017941 */ /* 0x000fea0003800000 */
.L_x_72:
[----:B------:R-:W-:Y:S01]  /*3210*/  @!P4 IMAD R91, R91, R124, R23 ;  /* 0x0000007c5b5bc224 */ /* 0x000fe200078e0217 */
[----:B------:R-:W-:Y:S04]  /*3220*/  BSSY B1, `(.L_x_74) ;  /* 0x0000006000017945 */ /* 0x000fe80003800000 */
[----:B------:R0:W-:Y:S01]  /*3230*/  @!P4 STG.E.U8 desc[UR38][R6.64+0x21], R91 ;  /* 0x0000215b0600c986 */ /* 0x0001e2000c101126 */
[----:B------:R-:W-:Y:S05]  /*3240*/  @P3 BRA `(.L_x_75) ;  /* 0x00000000000c3947 */ /* 0x000fea0003800000 */
[----:B------:R-:W5:Y:S02]  /*3250*/  LDG.E.U8 R132, desc[UR38][R136.64+0x28] ;  /* 0x0000282688847981 */ /* 0x000f64000c1e1100 */
[----:B-----5:R-:W-:-:S05]  /*3260*/  PRMT R72, R132, 0x8880, RZ ;  /* 0x0000888084487816 */ /* 0x020fca00000000ff */
[----:B------:R-:W-:-:S07]  /*3270*/  IMAD R23, R72, R125, RZ ;  /* 0x0000007d48177224 */ /* 0x000fce00078e02ff */
.L_x_75:
[----:B------:R-:W-:Y:S05]  /*3280*/  BSYNC B1 ;  /* 0x0000000000017941 */ /* 0x000fea0003800000 */
.L_x_74:
[----:B--2---:R-:W-:Y:S01]  /*3290*/  @!P3 IMAD R73, R92, R124, R23 ;  /* 0x0000007c5c49b224 */ /* 0x004fe200078e0217 */
[----:B------:R-:W-:Y:S04]  /*32a0*/  BSSY B1, `(.L_x_76) ;  /* 0x0000006000017945 */ /* 0x000fe80003800000 */
[----:B------:R2:W-:Y:S01]  /*32b0*/  @!P3 STG.E.U8 desc[UR38][R14.64+0x28], R73 ;  /* 0x000028490e00b986 */ /* 0x0005e2000c101126 */
[----:B------:R-:W-:Y:S05]  /*32c0*/  @P5 BRA `(.L_x_77) ;  /* 0x00000000000c5947 */ /* 0x000fea0003800000 */
[----:B------:R-:W5:Y:S02]  /*32d0*/  LDG.E.U8 R132, desc[UR38][R136.64+0x29] ;  /* 0x0000292688847981 */ /* 0x000f64000c1e1100 */
[----:B-----5:R-:W-:-:S05]  /*32e0*/  PRMT R72, R132, 0x8880, RZ ;  /* 0x0000888084487816 */ /* 0x020fca00000000ff */
[----:B------:R-:W-:-:S07]  /*32f0*/  IMAD R23, R72, R125, RZ ;  /* 0x0000007d48177224 */ /* 0x000fce00078e02ff */
.L_x_77:
[----:B------:R-:W-:Y:S05]  /*3300*/  BSYNC B1 ;  /* 0x0000000000017941 */ /* 0x000fea0003800000 */
.L_x_76:
[----:B------:R-:W-:Y:S01]  /*3310*/  @!P5 IMAD R93, R93, R124, R23 ;  /* 0x0000007c5d5dd224 */ /* 0x000fe200078e0217 */
[----:B------:R-:W-:Y:S04]  /*3320*/  BSSY B1, `(.L_x_78) ;  /* 0x0000006000017945 */ /* 0x000fe80003800000 */
[----:B------:R0:W-:Y:S01]  /*3330*/  @!P5 STG.E.U8 desc[UR38][R14.64+0x29], R93 ;  /* 0x0000295d0e00d986 */ /* 0x0001e2000c101126 */
[----:B------:R-:W-:Y:S05]  /*3340*/  @P2 BRA `(.L_x_79) ;  /* 0x00000000000c2947 */ /* 0x000fea0003800000 */
[----:B------:R-:W5:Y:S02]  /*3350*/  LDG.E.U8 R132, desc[UR38][R140.64+0x28] ;  /* 0x000028268c847981 */ /* 0x000f64000c1e1100 */
[----:B-----5:R-:W-:-:S05]  /*3360*/  PRMT R72, R132, 0x8880, RZ ;  /* 0x0000888084487816 */ /* 0x020fca00000000ff */
[----:B------:R-:W-:-:S07]  /*3370*/  IMAD R23, R72, R125, RZ ;  /* 0x0000007d48177224 */ /* 0x000fce00078e02ff */
.L_x_79:
[----:B------:R-:W-:Y:S05]  /*3380*/  BSYNC B1 ;  /* 0x0000000000017941 */ /* 0x000fea0003800000 */
.L_x_78:
        /* <DEDUP_REMOVED lines=11> */
.L_x_81:
[----:B------:R-:W-:Y:S05]  /*3440*/  BSYNC B1 ;  /* 0x0000000000017941 */ /* 0x000fea0003800000 */
.L_x_80:
[----:B------:R-:W-:Y:S01]  /*3450*/  @!P4 IMAD R95, R95, R124, R23 ;  /* 0x0000007c5f5fc224 */ /* 0x000fe200078e0217 */
[----:B------:R-:W-:Y:S04]  /*3460*/  BSSY B1, `(.L_x_82) ;  /* 0x0000006000017945 */ /* 0x000fe80003800000 */
[----:B------:R0:W-:Y:S01]  /*3470*/  @!P4 STG.E.U8 desc[UR38][R6.64+0x29], R95 ;  /* 0x0000295f0600c986 */ /* 0x0001e2000c101126 */
[----:B------:R-:W-:Y:S05]  /*3480*/  @P3 BRA `(.L_x_83) ;  /* 0x00000000000c3947 */ /* 0x000fea0003800000 */
[----:B------:R-:W5:Y:S02]  /*3490*/  LDG.E.U8 R132, desc[UR38][R136.64+0x30] ;  /* 0x0000302688847981 */ /* 0x000f64000c1e1100 */
[----:B-----5:R-:W-:-:S05]  /*34a0*/  PRMT R72, R132, 0x8880, RZ ;  /* 0x0000888084487816 */ /* 0x020fca00000000ff */
[----:B------:R-:W-:-:S07]  /*34b0*/  IMAD R23, R72, R125, RZ ;  /* 0x0000007d48177224 */ /* 0x000fce00078e02ff */
.L_x_83:
[----:B------:R-:W-:Y:S05]  /*34c0*/  BSYNC B1 ;  /* 0x0000000000017941 */ /* 0x000fea0003800000 */
.L_x_82:
[----:B--2---:R-:W-:Y:S01]  /*34d0*/  @!P3 IMAD R73, R96, R124, R23 ;  /* 0x0000007c6049b224 */ /* 0x004fe200078e0217 */
[----:B------:R-:W-:Y:S04]  /*34e0*/  BSSY B1, `(.L_x_84) ;  /* 0x0000006000017945 */ /* 0x000fe80003800000 */
[----:B------:R2:W-:Y:S01]  /*34f0*/  @!P3 STG.E.U8 desc[UR38][R14.64+0x30], R73 ;  /* 0x000030490e00b986 */ /* 0x0005e2000c101126 */
[----:B------:R-:W-:Y:S05]  /*3500*/  @P5 BRA `(.L_x_85) ;  /* 0x00000000000c5947 */ /* 0x000fea0003800000 */
[----:B------:R-:W5:Y:S02]  /*3510*/  LDG.E.U8 R132, desc[UR38][R136.64+0x31] ;  /* 0x0000312688847981 */ /* 0x000f64000c1e1100 */
[----:B-----5:R-:W-:-:S05]  /*3520*/  PRMT R72, R132, 0x8880, RZ ;  /* 0x0000888084487816 */ /* 0x020fca00000000ff */
[----:B------:R-:W-:-:S07]  /*3530*/  IMAD R23, R72, R125, RZ ;  /* 0x0000007d48177224 */ /* 0x000fce00078e02ff */
.L_x_85:
[----:B------:R-:W-:Y:S05]  /*3540*/  BSYNC B1 ;  /* 0x0000000000017941 */ /* 0x000fea0003800000 */
.L_x_84:
[----:B------:R-:W-:Y:S01]  /*3550*/  @!P5 IMAD R97, R97, R124, R23 ;  /* 0x0000007c6161d224 */ /* 0x000fe200078e0217 */
[----:B------:R-:W-:Y:S04]  /*3560*/  BSSY B1, `(.L_x_86) ;  /* 0x0000006000017945 */ /* 0x000fe80003800000 */
[----:B------:R0:W-:Y:S01]  /*3570*/  @!P5 STG.E.U8 desc[UR38][R14.64+0x31], R97 ;  /* 0x000031610e00d986 */ /* 0x0001e2000c101126 */
[----:B------:R-:W-:Y:S05]  /*3580*/  @P2 BRA `(.L_x_87) ;  /* 0x00000000000c2947 */ /* 0x000fea0003800000 */
[----:B------:R-:W5:Y:S02]  /*3590*/  LDG.E.U8 R132, desc[UR38][R140.64+0x30] ;  /* 0x000030268c847981 */ /* 0x000f64000c1e1100 */
[----:B-----5:R-:W-:-:S05]  /*35a0*/  PRMT R72, R132, 0x8880, RZ ;  /* 0x0000888084487816 */ /* 0x020fca00000000ff */
[----:B------:R-:W-:-:S07]  /*35b0*/  IMAD R23, R72, R125, RZ ;  /* 0x0000007d48177224 */ /* 0x000fce00078e02ff */
.L_x_87:
[----:B------:R-:W-:Y:S05]  /*35c0*/  BSYNC B1 ;  /* 0x0000000000017941 */ /* 0x000fea0003800000 */
.L_x_86:
        /* <DEDUP_REMOVED lines=11> */
.L_x_89:
[----:B------:R-:W-:Y:S05]  /*3680*/  BSYNC B1 ;  /* 0x0000000000017941 */ /* 0x000fea0003800000 */
.L_x_88:
[----:B------:R-:W-:Y:S01]  /*3690*/  @!P4 IMAD R99, R99, R124, R23 ;  /* 0x0000007c6363c224 */ /* 0x000fe200078e0217 */
[----:B------:R-:W-:Y:S04]  /*36a0*/  BSSY B1, `(.L_x_90) ;  /* 0x0000006000017945 */ /* 0x000fe80003800000 */
[----:B------:R0:W-:Y:S01]  /*36b0*/  @!P4 STG.E.U8 desc[UR38][R6.64+0x31], R99 ;  /* 0x000031630600c986 */ /* 0x0001e2000c101126 */
[----:B------:R-:W-:Y:S05]  /*36c0*/  @P3 BRA `(.L_x_91) ;  /* 0x00000000000c3947 */ /* 0x000fea0003800000 */
[----:B------:R-:W5:Y:S02]  /*36d0*/  LDG.E.U8 R132, desc[UR38][R136.64+0x38] ;  /* 0x0000382688847981 */ /* 0x000f64000c1e1100 */
[----:B-----5:R-:W-:-:S05]  /*36e0*/  PRMT R72, R132, 0x8880, RZ ;  /* 0x0000888084487816 */ /* 0x020fca00000000ff */
[----:B------:R-:W-:-:S07]  /*36f0*/  IMAD R23, R72, R125, RZ ;  /* 0x0000007d48177224 */ /* 0x000fce00078e02ff */
.L_x_91:
[----:B------:R-:W-:Y:S05]  /*3700*/  BSYNC B1 ;  /* 0x0000000000017941 */ /* 0x000fea0003800000 */
.L_x_90:
[----:B--2---:R-:W-:Y:S01]  /*3710*/  @!P3 IMAD R73, R100, R124, R23 ;  /* 0x0000007c6449b224 */ /* 0x004fe200078e0217 */
[----:B------:R-:W-:Y:S04]  /*3720*/  BSSY B1, `(.L_x_92) ;  /* 0x0000006000017945 */ /* 0x000fe80003800000 */
[----:B------:R2:W-:Y:S01]  /*3730*/  @!P3 STG.E.U8 desc[UR38][R14.64+0x38], R73 ;  /* 0x000038490e00b986 */ /* 0x0005e2000c101126 */
[----:B------:R-:W-:Y:S05]  /*3740*/  @P5 BRA `(.L_x_93) ;  /* 0x00000000000c5947 */ /* 0x000fea0003800000 */
[----:B------:R-:W5:Y:S02]  /*3750*/  LDG.E.U8 R132, desc[UR38][R136.64+0x39] ;  /* 0x0000392688847981 */ /* 0x000f64000c1e1100 */
[----:B-----5:R-:W-:-:S05]  /*3760*/  PRMT R72, R132, 0x8880, RZ ;  /* 0x0000888084487816 */ /* 0x020fca00000000ff */
[----:B------:R-:W-:-:S07]  /*3770*/  IMAD R23, R72, R125, RZ ;  /* 0x0000007d48177224 */ /* 0x000fce00078e02ff */
.L_x_93:
[----:B------:R-:W-:Y:S05]  /*3780*/  BSYNC B1 ;  /* 0x0000000000017941 */ /* 0x000fea0003800000 */
.L_x_92:
[----:B------:R-:W-:Y:S01]  /*3790*/  @!P5 IMAD R101, R101, R124, R23 ;  /* 0x0000007c6565d224 */ /* 0x000fe200078e0217 */
[----:B------:R-:W-:Y:S04]  /*37a0*/  BSSY B1, `(.L_x_94) ;  /* 0x0000006000017945 */ /* 0x000fe80003800000 */
[----:B------:R0:W-:Y:S01]  /*37b0*/  @!P5 STG.E.U8 desc[UR38][R14.64+0x39], R101 ;  /* 0x000039650e00d986 */ /* 0x0001e2000c101126 */
[----:B------:R-:W-:Y:S05]  /*37c0*/  @P2 BRA `(.L_x_95) ;  /* 0x00000000000c2947 */ /* 0x000fea0003800000 */
[----:B------:R-:W5:Y:S02]  /*37d0*/  LDG.E.U8 R132, desc[UR38][R140.64+0x38] ;  /* 0x000038268c847981 */ /* 0x000f64000c1e1100 */
[----:B-----5:R-:W-:-:S05]  /*37e0*/  PRMT R72, R132, 0x8880, RZ ;  /* 0x0000888084487816 */ /* 0x020fca00000000ff */
[----:B------:R-:W-:-:S07]  /*37f0*/  IMAD R23, R72, R125, RZ ;  /* 0x0000007d48177224 */ /* 0x000fce00078e02ff */
.L_x_95:
[----:B------:R-:W-:Y:S05]  /*3800*/  BSYNC B1 ;  /* 0x0000000000017941 */ /* 0x000fea0003800000 */
.L_x_94:
        /* <DEDUP_REMOVED lines=11> */
.L_x_97:
[----:B------:R-:W-:Y:S05]  /*38c0*/  BSYNC B1 ;  /* 0x0000000000017941 */ /* 0x000fea0003800000 */
.L_x_96:
[----:B------:R-:W-:Y:S01]  /*38d0*/  @!P4 IMAD R103, R103, R124, R23 ;  /* 0x0000007c6767c224 */ /* 0x000fe200078e0217 */
[----:B------:R-:W-:Y:S04]  /*38e0*/  BSSY B1, `(.L_x_98) ;  /* 0x0000006000017945 */ /* 0x000fe80003800000 */
[----:B------:R0:W-:Y:S01]  /*38f0*/  @!P4 STG.E.U8 desc[UR38][R6.64+0x39], R103 ;  /* 0x000039670600c986 */ /* 0x0001e2000c101126 */
[----:B------:R-:W-:Y:S05]  /*3900*/  @P3 BRA `(.L_x_99) ;  /* 0x00000000000c3947 */ /* 0x000fea0003800000 */
[----:B------:R-:W5:Y:S02]  /*3910*/  LDG.E.U8 R132, desc[UR38][R136.64+0x40] ;  /* 0x0000402688847981 */ /* 0x000f64000c1e1100 */
[----:B-----5:R-:W-:-:S05]  /*3920*/  PRMT R72, R132, 0x8880, RZ ;  /* 0x0000888084487816 */ /* 0x020fca00000000ff */
[----:B------:R-:W-:-:S07]  /*3930*/  IMAD R23, R72, R125, RZ ;  /* 0x0000007d48177224 */ /* 0x000fce00078e02ff */
.L_x_99:
[----:B------:R-:W-:Y:S05]  /*3940*/  BSYNC B1 ;  /* 0x0000000000017941 */ /* 0x000fea0003800000 */
.L_x_98:
[----:B--2---:R-:W-:Y:S01]  /*3950*/  @!P3 IMAD R73, R104, R124, R23 ;  /* 0x0000007c6849b224 */ /* 0x004fe200078e0217 */
[----:B------:R-:W-:Y:S04]  /*3960*/  BSSY B1, `(.L_x_100) ;  /* 0x0000006000017945 */ /* 0x000fe80003800000 */
[----:B------:R2:W-:Y:S01]  /*3970*/  @!P3 STG.E.U8 desc[UR38][R14.64+0x40], R73 ;  /* 0x000040490e00b986 */ /* 0x0005e2000c101126 */
[----:B------:R-:W-:Y:S05]  /*3980*/  @P5 BRA `(.L_x_101) ;  /* 0x00000000000c5947 */ /* 0x000fea0003800000 */
[----:B------:R-:W5:Y:S02]  /*3990*/  LDG.E.U8 R132, desc[UR38][R136.64+0x41] ;  /* 0x0000412688847981 */ /* 0x000f64000c1e1100 */
[----:B-----5:R-:W-:-:S05]  /*39a0*/  PRMT R72, R132, 0x8880, RZ ;  /* 0x0000888084487816 */ /* 0x020fca00000000ff */
[----:B------:R-:W-:-:S07]  /*39b0*/  IMAD R23, R72, R125, RZ ;  /* 0x0000007d48177224 */ /* 0x000fce00078e02ff */
.L_x_101:
[----:B------:R-:W-:Y:S05]  /*39c0*/  BSYNC B1 ;  /* 0x0000000000017941 */ /* 0x000fea0003800000 */
.L_x_100:
[----:B------:R-:W-:Y:S01]  /*39d0*/  @!P5 IMAD R105, R105, R124, R23 ;  /* 0x0000007c6969d224 */ /* 0x000fe200078e0217 */
[----:B------:R-:W-:Y:S04]  /*39e0*/  BSSY B1, `(.L_x_102) ;  /* 0x0000006000017945 */ /* 0x000fe80003800000 */
[----:B------:R0:W-:Y:S01]  /*39f0*/  @!P5 STG.E.U8 desc[UR38][R14.64+0x41], R105 ;  /* 0x000041690e00d986 */ /* 0x0001e2000c101126 */
[----:B------:R-:W-:Y:S05]  /*3a00*/  @P2 BRA `(.L_x_103) ;  /* 0x00000000000c2947 */ /* 0x000fea0003800000 */
[----:B------:R-:W5:Y:S02]  /*3a10*/  LDG.E.U8 R132, desc[UR38][R140.64+0x40] ;  /* 0x000040268c847981 */ /* 0x000f64000c1e1100 */
[----:B-----5:R-:W-:-:S05]  /*3a20*/  PRMT R72, R132, 0x8880, RZ ;  /* 0x0000888084487816 */ /* 0x020fca00000000ff */
[----:B------:R-:W-:-:S07]  /*3a30*/  IMAD R23, R72, R125, RZ ;  /* 0x0000007d48177224 */ /* 0x000fce00078e02ff */
.L_x_103:
[----:B------:R-:W-:Y:S05]  /*3a40*/  BSYNC B1 ;  /* 0x0000000000017941 */ /* 0x000fea0003800000 */
.L_x_102:
        /* <DEDUP_REMOVED lines=11> */
.L_x_105:
[----:B------:R-:W-:Y:S05]  /*3b00*/  BSYNC B1 ;  /* 0x0000000000017941 */ /* 0x000fea0003800000 */
.L_x_104:
[----:B------:R-:W-:Y:S01]  /*3b10*/  @!P4 IMAD R107, R107, R124, R23 ;  /* 0x0000007c6b6bc224 */ /* 0x000fe200078e0217 */
[----:B------:R-:W-:Y:S04]  /*3b20*/  BSSY B1, `(.L_x_106) ;  /* 0x0000006000017945 */ /* 0x000fe80003800000 */
[----:B------:R0:W-:Y:S01]  /*3b30*/  @!P4 STG.E.U8 desc[UR38][R6.64+0x41], R107 ;  /* 0x0000416b0600c986 */ /* 0x0001e2000c101126 */
[----:B------:R-:W-:Y:S05]  /*3b40*/  @P3 BRA `(.L_x_107) ;  /* 0x00000000000c3947 */ /* 0x000fea0003800000 */
[----:B------:R-:W5:Y:S02]  /*3b50*/  LDG.E.U8 R132, desc[UR38][R136.64+0x48] ;  /* 0x0000482688847981 */ /* 0x000f64000c1e1100 */
[----:B-----5:R-:W-:-:S05]  /*3b60*/  PRMT R72, R132, 0x8880, RZ ;  /* 0x0000888084487816 */ /* 0x020fca00000000ff */
[----:B------:R-:W-:-:S07]  /*3b70*/  IMAD R23, R72, R125, RZ ;  /* 0x0000007d48177224 */ /* 0x000fce00078e02ff */
.L_x_107:
[----:B------:R-:W-:Y:S05]  /*3b80*/  BSYNC B1 ;  /* 0x0000000000017941 */ /* 0x000fea0003800000 */
.L_x_106:
[----:B--2---:R-:W-:Y:S01]  /*3b90*/  @!P3 IMAD R73, R108, R124, R23 ;  /* 0x0000007c6c49b224 */ /* 0x004fe200078e0217 */
[----:B------:R-:W-:Y:S04]  /*3ba0*/  BSSY B1, `(.L_x_108) ;  /* 0x0000006000017945 */ /* 0x000fe80003800000 */
[----:B------:R2:W-:Y:S01]  /*3bb0*/  @!P3 STG.E.U8 desc[UR38][R14.64+0x48], R73 ;  /* 0x000048490e00b986 */ /* 0x0005e2000c101126 */
[----:B------:R-:W-:Y:S05]  /*3bc0*/  @P5 BRA `(.L_x_109) ;  /* 0x00000000000c5947 */ /* 0x000fea0003800000 */
[----:B------:R-:W5:Y:S02]  /*3bd0*/  LDG.E.U8 R132, desc[UR38][R136.64+0x49] ;  /* 0x0000492688847981 */ /* 0x000f64000c1e1100 */
[----:B-----5:R-:W-:-:S05]  /*3be0*/  PRMT R72, R132, 0x8880, RZ ;  /* 0x0000888084487816 */ /* 0x020fca00000000ff */
[----:B------:R-:W-:-:S07]  /*3bf0*/  IMAD R23, R72, R125, RZ ;  /* 0x0000007d48177224 */ /* 0x000fce00078e02ff */
.L_x_109:
[----:B------:R-:W-:Y:S05]  /*3c00*/  BSYNC B1 ;  /* 0x0000000000017941 */ /* 0x000fea0003800000 */
.L_x_108:
[----:B------:R-:W-:Y:S01]  /*3c10*/  @!P5 IMAD R109, R109, R124, R23 ;  /* 0x0000007c6d6dd224 */ /* 0x000fe200078e0217 */
[----:B------:R-:W-:Y:S04]  /*3c20*/  BSSY B1, `(.L_x_110) ;  /* 0x0000006000017945 */ /* 0x000fe80003800000 */
[----:B------:R0:W-:Y:S01]  /*3c30*/  @!P5 STG.E.U8 desc[UR38][R14.64+0x49], R109 ;  /* 0x0000496d0e00d986 */ /* 0x0001e2000c101126 */
[----:B------:R-:W-:Y:S05]  /*3c40*/  @P2 BRA `(.L_x_111) ;  /* 0x00000000000c2947 */ /* 0x000fea0003800000 */
[----:B------:R-:W5:Y:S02]  /*3c50*/  LDG.E.U8 R132, desc[UR38][R140.64+0x48] ;  /* 0x000048268c847981 */ /* 0x000f64000c1e1100 */
[----:B-----5:R-:W-:-:S05]  /*3c60*/  PRMT R72, R132, 0x8880, RZ ;  /* 0x0000888084487816 */ /* 0x020fca00000000ff */
[----:B------:R-:W-:-:S07]  /*3c70*/  IMAD R23, R72, R125, RZ ;  /* 0x0000007d48177224 */ /* 0x000fce00078e02ff */
.L_x_111:
[----:B------:R-:W-:Y:S05]  /*3c80*/  BSYNC B1 ;  /* 0x0000000000017941 */ /* 0x000fea0003800000 */
.L_x_110:
        /* <DEDUP_REMOVED lines=11> */
.L_x_113:
[----:B------:R-:W-:Y:S05]  /*3d40*/  BSYNC B1 ;  /* 0x0000000000017941 */ /* 0x000fea0003800000 */
.L_x_112:
[----:B------:R-:W-:Y:S01]  /*3d50*/  @!P4 IMAD R111, R111, R124, R23 ;  /* 0x0000007c6f6fc224 */ /* 0x000fe200078e0217 */
[----:B------:R-:W-:Y:S04]  /*3d60*/  BSSY B1, `(.L_x_114) ;  /* 0x0000006000017945 */ /* 0x000fe80003800000 */
[----:B------:R0:W-:Y:S01]  /*3d70*/  @!P4 STG.E.U8 desc[UR38][R6.64+0x49], R111 ;  /* 0x0000496f0600c986 */ /* 0x0001e2000c101126 */
[----:B------:R-:W-:Y:S05]  /*3d80*/  @P3 BRA `(.L_x_115) ;  /* 0x00000000000c3947 */ /* 0x000fea0003800000 */
[----:B------:R-:W5:Y:S02]  /*3d90*/  LDG.E.U8 R132, desc[UR38][R136.64+0x50] ;  /* 0x0000502688847981 */ /* 0x000f64000c1e1100 */
[----:B-----5:R-:W-:-:S05]  /*3da0*/  PRMT R72, R132, 0x8880, RZ ;  /* 0x0000888084487816 */ /* 0x020fca00000000ff */
[----:B------:R-:W-:-:S07]  /*3db0*/  IMAD R23, R72, R125, RZ ;  /* 0x0000007d48177224 */ /* 0x000fce00078e02ff */
.L_x_115:
[----:B------:R-:W-:Y:S05]  /*3dc0*/  BSYNC B1 ;  /* 0x0000000000017941 */ /* 0x000fea0003800000 */
.L_x_114:
[----:B--2---:R-:W-:Y:S01]  /*3dd0*/  @!P3 IMAD R73, R112, R124, R23 ;  /* 0x0000007c7049b224 */ /* 0x004fe200078e0217 */
[----:B------:R-:W-:Y:S04]  /*3de0*/  BSSY B1, `(.L_x_116) ;  /* 0x0000006000017945 */ /* 0x000fe80003800000 */
[----:B------:R2:W-:Y:S01]  /*3df0*/  @!P3 STG.E.U8 desc[UR38][R14.64+0x50], R73 ;  /* 0x000050490e00b986 */ /* 0x0005e2000c101126 */
[----:B------:R-:W-:Y:S05]  /*3e00*/  @P5 BRA `(.L_x_117) ;  /* 0x00000000000c5947 */ /* 0x000fea0003800000 */
[----:B------:R-:W5:Y:S02]  /*3e10*/  LDG.E.U8 R132, desc[UR38][R136.64+0x51] ;  /* 0x0000512688847981 */ /* 0x000f64000c1e1100 */
[----:B-----5:R-:W-:-:S05]  /*3e20*/  PRMT R72, R132, 0x8880, RZ ;  /* 0x0000888084487816 */ /* 0x020fca00000000ff */
[----:B------:R-:W-:-:S07]  /*3e30*/  IMAD R23, R72, R125, RZ ;  /* 0x0000007d48177224 */ /* 0x000fce00078e02ff */
.L_x_117:
[----:B------:R-:W-:Y:S05]  /*3e40*/  BSYNC B1 ;  /* 0x0000000000017941 */ /* 0x000fea0003800000 */
.L_x_116:
[----:B------:R-:W-:Y:S01]  /*3e50*/  @!P5 IMAD R113, R113, R124, R23 ;  /* 0x0000007c7171d224 */ /* 0x000fe200078e0217 */
[----:B------:R-:W-:Y:S04]  /*3e60*/  BSSY B1, `(.L_x_118) ;  /* 0x0000006000017945 */ /* 0x000fe80003800000 */
[----:B------:R0:W-:Y:S01]  /*3e70*/  @!P5 STG.E.U8 desc[UR38][R14.64+0x51], R113 ;  /* 0x000051710e00d986 */ /* 0x0001e2000c101126 */
[----:B------:R-:W-:Y:S05]  /*3e80*/  @P2 BRA `(.L_x_119) ;  /* 0x00000000000c2947 */ /* 0x000fea0003800000 */
[----:B------:R-:W5:Y:S02]  /*3e90*/  LDG.E.U8 R132, desc[UR38][R140.64+0x50] ;  /* 0x000050268c847981 */ /* 0x000f64000c1e1100 */
[----:B-----5:R-:W-:-:S05]  /*3ea0*/  PRMT R72, R132, 0x8880, RZ ;  /* 0x0000888084487816 */ /* 0x020fca00000000ff */
[----:B------:R-:W-:-:S07]  /*3eb0*/  IMAD R23, R72, R125, RZ ;  /* 0x0000007d48177224 */ /* 0x000fce00078e02ff */
.L_x_119:
[----:B------:R-:W-:Y:S05]  /*3ec0*/  BSYNC B1 ;  /* 0x0000000000017941 */ /* 0x000fea0003800000 */
.L_x_118:
[C---:B------:R-:W-:Y:S01]  /*3ed0*/  ISETP.LT.OR P4, PT, R3.reuse, 0x52, !P1 ;  /* 0x000000520300780c */ /* 0x040fe20004f81670 */
[----:B--2---:R-:W-:Y:S01]  /*3ee0*/  @!P2 IMAD R73, R114, R124, R23 ;  /* 0x0000007c7249a224 */ /* 0x004fe200078e0217 */
[----:B------:R-:W-:Y:S01]  /*3ef0*/  BSSY B1, `(.L_x_120) ;  /* 0x000000b000017945 */ /* 0x000fe20003800000 */
[C---:B------:R-:W-:Y:S02]  /*3f00*/  ISETP.LT.OR P3, PT, R3.reuse, 0x59, !P0 ;  /* 0x000000590300780c */ /* 0x040fe40004761670 */
[----:B---3--:R-:W-:Y:S01]  /*3f10*/  IADD3 R75, P5, R10, 0x80, RZ ;  /* 0x000000800a4b7810 */ /* 0x008fe20007fbe0ff */
[----:B------:R2:W-:Y:S01]  /*3f20*/  @!P2 STG.E.U8 desc[UR38][R6.64+0x50], R73 ;  /* 0x000050490600a986 */ /* 0x0005e2000c101126 */
[C---:B------:R-:W-:Y:S02]  /*3f30*/  ISETP.LT.OR P2, PT, R3.reuse, 0x59, !P1 ;  /* 0x000000590300780c */ /* 0x040fe40004f41670 */
[C---:B------:R-:W-:Y:S02]  /*3f40*/  ISETP.LT.OR P0, PT, R3.reuse, 0x5a, !P0 ;  /* 0x0000005a0300780c */ /* 0x040fe40004701670 */
[----:B------:R-:W-:-:S02]  /*3f50*/  ISETP.LT.OR P1, PT, R3, 0x5a, !P1 ;  /* 0x0000005a0300780c */ /* 0x000fc40004f21670 */
[----:B------:R-:W-:Y:S11]  /*3f60*/  @P4 BRA `(.L_x_121) ;  /* 0x00000000000c4947 */ /* 0x000ff60003800000 */
[----:B------:R-:W3:Y:S02]  /*3f70*/  LDG.E.U8 R132, desc[UR38][R140.64+0x51] ;  /* 0x000051268c847981 */ /* 0x000ee4000c1e1100 */
[----:B---3--:R-:W-:-:S05]  /*3f80*/  PRMT R72, R132, 0x8880, RZ ;  /* 0x0000888084487816 */ /* 0x008fca00000000ff */
[----:B------:R-:W-:-:S07]  /*3f90*/  IMAD R23, R72, R125, RZ ;  /* 0x0000007d48177224 */ /* 0x000fce00078e02ff */
.L_x_121:
[----:B------:R-:W-:Y:S05]  /*3fa0*/  BSYNC B1 ;  /* 0x0000000000017941 */ /* 0x000fea0003800000 */
.L_x_120:
[----:B------:R-:W-:Y:S01]  /*3fb0*/  @!P4 IMAD R115, R115, R124, R23 ;  /* 0x0000007c7373c224 */ /* 0x000fe200078e0217 */
[----:B------:R-:W-:Y:S04]  /*3fc0*/  BSSY B1, `(.L_x_122) ;  /* 0x0000006000017945 */ /* 0x000fe80003800000 */
[----:B------:R3:W-:Y:S01]  /*3fd0*/  @!P4 STG.E.U8 desc[UR38][R6.64+0x51], R115 ;  /* 0x000051730600c986 */ /* 0x0007e2000c101126 */
[----:B------:R-:W-:Y:S05]  /*3fe0*/  @P3 BRA `(.L_x_123) ;  /* 0x00000000000c3947 */ /* 0x000fea0003800000 */
[----:B------:R-:W5:Y:S02]  /*3ff0*/  LDG.E.U8 R132, desc[UR38][R136.64+0x58] ;  /* 0x0000582688847981 */ /* 0x000f64000c1e1100 */
[----:B-----5:R-:W-:-:S05]  /*4000*/  PRMT R72, R132, 0x8880, RZ ;  /* 0x0000888084487816 */ /* 0x020fca00000000ff */
[----:B------:R-:W-:-:S07]  /*4010*/  IMAD R23, R72, R125, RZ ;  /* 0x0000007d48177224 */ /* 0x000fce00078e02ff */
.L_x_123:
[----:B------:R-:W-:Y:S05]  /*4020*/  BSYNC B1 ;  /* 0x0000000000017941 */ /* 0x000fea0003800000 */
.L_x_122:
[----:B--2---:R-:W-:Y:S01]  /*4030*/  @!P3 IMAD R73, R116, R124, R23 ;  /* 0x0000007c7449b224 */ /* 0x004fe200078e0217 */
[----:B------:R-:W-:Y:S01]  /*4040*/  BSSY B1, `(.L_x_124) ;  /* 0x0000007000017945 */ /* 0x000fe20003800000 */
[----:B------:R-:W-:-:S03]  /*4050*/  IMAD.X R11, RZ, RZ, R11, P5 ;  /* 0x000000ffff0b7224 */ /* 0x000fc600028e060b */
[----:B------:R2:W-:Y:S01]  /*4060*/  @!P3 STG.E.U8 desc[UR38][R14.64+0x58], R73 ;  /* 0x000058490e00b986 */ /* 0x0005e2000c101126 */
[----:B------:R-:W-:Y:S05]  /*4070*/  @P0 BRA `(.L_x_125) ;  /* 0x00000000000c0947 */ /* 0x000fea0003800000 */
[----:B------:R-:W5:Y:S02]  /*4080*/  LDG.E.U8 R132, desc[UR38][R136.64+0x59] ;  /* 0x0000592688847981 */ /* 0x000f64000c1e1100 */
[----:B-----5:R-:W-:-:S05]  /*4090*/  PRMT R10, R132, 0x8880, RZ ;  /* 0x00008880840a7816 */ /* 0x020fca00000000ff */
[----:B------:R-:W-:-:S07]  /*40a0*/  IMAD R23, R10, R125, RZ ;  /* 0x0000007d0a177224 */ /* 0x000fce00078e02ff */
.L_x_125:
[----:B------:R-:W-:Y:S05]  /*40b0*/  BSYNC B1 ;  /* 0x0000000000017941 */ /* 0x000fea0003800000 */
.L_x_124:
[----:B------:R-:W-:Y:S01]  /*40c0*/  @!P0 IMAD R117, R117, R124, R23 ;  /* 0x0000007c75758224 */ /* 0x000fe200078e0217 */
[----:B------:R-:W-:Y:S01]  /*40d0*/  BSSY B1, `(.L_x_126) ;  /* 0x0000007000017945 */ /* 0x000fe20003800000 */
[----:B------:R-:W-:-:S03]  /*40e0*/  IMAD R72, R11, R134, RZ ;  /* 0x000000860b487224 */ /* 0x000fc600078e02ff */
[----:B------:R0:W-:Y:S01]  /*40f0*/  @!P0 STG.E.U8 desc[UR38][R14.64+0x59], R117 ;  /* 0x000059750e008986 */ /* 0x0001e2000c101126 */
[----:B------:R-:W-:Y:S05]  /*4100*/  @P2 BRA `(.L_x_127) ;  /* 0x00000000000c2947 */ /* 0x000fea0003800000 */
[----:B------:R-:W5:Y:S02]  /*4110*/  LDG.E.U8 R132, desc[UR38][R140.64+0x58] ;  /* 0x000058268c847981 */ /* 0x000f64000c1e1100 */
[----:B-----5:R-:W-:-:S05]  /*4120*/  PRMT R10, R132, 0x8880, RZ ;  /* 0x00008880840a7816 */ /* 0x020fca00000000ff */
[----:B------:R-:W-:-:S07]  /*4130*/  IMAD R23, R10, R125, RZ ;  /* 0x0000007d0a177224 */ /* 0x000fce00078e02ff */
.L_x_127:
[----:B------:R-:W-:Y:S05]  /*4140*/  BSYNC B1 ;  /* 0x0000000000017941 */ /* 0x000fea0003800000 */
.L_x_126:
[----:B------:R-:W-:Y:S01]  /*4150*/  @!P2 IMAD R11, R118, R124, R23 ;  /* 0x0000007c760ba224 */ /* 0x000fe200078e0217 */
[----:B------:R-:W-:Y:S01]  /*4160*/  BSSY B1, `(.L_x_128) ;  /* 0x0000009000017945 */ /* 0x000fe20003800000 */
[C---:B012-4-:R-:W-:Y:S02]  /*4170*/  IMAD R15, R75.reuse, R135, R72 ;  /* 0x000000874b0f7224 */ /* 0x057fe400078e0248 */
[CC--:B------:R-:W-:Y:S01]  /*4180*/  IMAD.WIDE.U32 R138, R75.reuse, R134.reuse, R138 ;  /* 0x000000864b8a7225 */ /* 0x0c0fe200078e008a */
[----:B------:R0:W-:Y:S03]  /*4190*/  @!P2 STG.E.U8 desc[UR38][R6.64+0x58], R11 ;  /* 0x0000580b0600a986 */ /* 0x0001e6000c101126 */
[----:B------:R-:W-:Y:S01]  /*41a0*/  IMAD.WIDE.U32 R134, R75, R134, R122 ;  /* 0x000000864b867225 */ /* 0x000fe200078e007a */
[----:B------:R-:W-:Y:S06]  /*41b0*/  @P1 BRA `(.L_x_129) ;  /* 0x00000000000c1947 */ /* 0x000fec0003800000 */
[----:B------:R-:W2:Y:S02]  /*41c0*/  LDG.E.U8 R132, desc[UR38][R140.64+0x59] ;  /* 0x000059268c847981 */ /* 0x000ea4000c1e1100 */
[----:B--2---:R-:W-:-:S05]  /*41d0*/  PRMT R10, R132, 0x8880, RZ ;  /* 0x00008880840a7816 */ /* 0x004fca00000000ff */
[----:B------:R-:W-:-:S07]  /*41e0*/  IMAD R23, R10, R125, RZ ;  /* 0x0000007d0a177224 */ /* 0x000fce00078e02ff */
.L_x_129:
[----:B------:R-:W-:Y:S05]  /*41f0*/  BSYNC B1 ;  /* 0x0000000000017941 */ /* 0x000fea0003800000 */
.L_x_128:
[----:B------:R-:W-:Y:S01]  /*4200*/  @!P1 IMAD R119, R119, R124, R23 ;  /* 0x0000007c77779224 */ /* 0x000fe200078e0217 */
[----:B------:R-:W-:Y:S01]  /*4210*/  ISETP.GE.AND P2, PT, R133, 0x81, PT ;  /* 0x000000818500780c */ /* 0x000fe20003f46270 */
[----:B------:R-:W-:Y:S01]  /*4220*/  BSSY B1, `(.L_x_130) ;  /* 0x000000c000017945 */ /* 0x000fe20003800000 */
[----:B------:R-:W-:Y:S02]  /*4230*/  IADD3 R10, P5, R134, R12, RZ ;  /* 0x0000000c860a7210 */ /* 0x000fe40007fbe0ff */
[----:B------:R1:W-:Y:S01]  /*4240*/  @!P1 STG.E.U8 desc[UR38][R6.64+0x59], R119 ;  /* 0x0000597706009986 */ /* 0x0003e2000c101126 */
[----:B------:R-:W-:Y:S02]  /*4250*/  ISETP.LT.OR P1, PT, R3, 0x1, !P2 ;  /* 0x000000010300780c */ /* 0x000fe40005721670 */
[----:B0-----:R-:W-:Y:S02]  /*4260*/  IADD3.X R11, R13, R135, R15, P5, !PT ;  /* 0x000000870d0b7210 */ /* 0x001fe40002ffe40f */
[----:B------:R-:W-:-:S02]  /*4270*/  ISETP.GE.AND P0, PT, R133, 0x89, PT ;  /* 0x000000898500780c */ /* 0x000fc40003f06270 */
[----:B------:R-:W-:Y:S02]  /*4280*/  IADD3 R12, P4, P3, R20, R12, R138 ;  /* 0x0000000c140c7210 */ /* 0x000fe40007b9e08a */
[----:B------:R-:W-:-:S05]  /*4290*/  ISETP.LT.OR P5, PT, R3, 0x2, !P2 ;  /* 0x000000020300780c */ /* 0x000fca00057a1670 */
[----:B-1----:R-:W-:Y:S08]  /*42a0*/  @P1 BRA `(.L_x_131) ;  /* 0x00000000000c1947 */ /* 0x002ff00003800000 */
[----:B------:R-:W3:Y:S02]  /*42b0*/  LDG.E.U8 R132, desc[UR38][R10.64] ;  /* 0x000000260a847981 */ /* 0x000ee4000c1e1100 */
[----:B---3--:R-:W-:-:S05]  /*42c0*/  PRMT R6, R132, 0x8880, RZ ;  /* 0x0000888084067816 */ /* 0x008fca00000000ff */
[----:B------:R-:W-:-:S07]  /*42d0*/  IMAD R23, R6, R125, RZ ;  /* 0x0000007d06177224 */ /* 0x000fce00078e02ff */
.L_x_131:
[----:B------:R-:W-:Y:S05]  /*42e0*/  BSYNC B1 ;  /* 0x0000000000017941 */ /* 0x000fea0003800000 */
.L_x_130:
[----:B---3--:R-:W-:Y:S01]  /*42f0*/  @!P1 IMAD R7, R24, R124, R23 ;  /* 0x0000007c18079224 */ /* 0x008fe200078e0217 */
[----:B------:R-:W-:Y:S01]  /*4300*/  BSSY B1, `(.L_x_132) ;  /* 0x0000007000017945 */ /* 0x000fe20003800000 */
[----:B------:R-:W-:-:S03]  /*4310*/  IMAD.IADD R138, R15, 0x1, R139 ;  /* 0x000000010f8a7824 */ /* 0x000fc600078e028b */
[----:B------:R0:W-:Y:S01]  /*4320*/  @!P1 STG.E.U8 desc[UR38][R4.64], R7 ;  /* 0x0000000704009986 */ /* 0x0001e2000c101126 */
[----:B------:R-:W-:Y:S05]  /*4330*/  @P5 BRA `(.L_x_133) ;  /* 0x00000000000c5947 */ /* 0x000fea0003800000 */
[----:B------:R-:W2:Y:S02]  /*4340*/  LDG.E.U8 R132, desc[UR38][R10.64+0x1] ;  /* 0x000001260a847981 */ /* 0x000ea4000c1e1100 */
[----:B--2---:R-:W-:-:S05]  /*4350*/  PRMT R6, R132, 0x8880, RZ ;  /* 0x0000888084067816 */ /* 0x004fca00000000ff */
[----:B------:R-:W-:-:S07]  /*4360*/  IMAD R23, R6, R125, RZ ;  /* 0x0000007d06177224 */ /* 0x000fce00078e02ff */
.L_x_133:
[----:B------:R-:W-:Y:S05]  /*4370*/  BSYNC B1 ;  /* 0x0000000000017941 */ /* 0x000fea0003800000 */
.L_x_132:
[----:B------:R-:W-:Y:S01]  /*4380*/  ISETP.LT.OR P1, PT, R3, 0x1, !P0 ;  /* 0x000000010300780c */ /* 0x000fe20004721670 */
[----:B------:R-:W-:Y:S01]  /*4390*/  @!P5 IMAD R25, R25, R124, R23 ;  /* 0x0000007c1919d224 */ /* 0x000fe200078e0217 */
[----:B------:R-:W-:Y:S01]  /*43a0*/  BSSY B1, `(.L_x_134) ;  /* 0x000000a000017945 */ /* 0x000fe20003800000 */
[----:B------:R-:W-:Y:S02]  /*43b0*/  IADD3.X R13, R123, R13, R138, P4, P3 ;  /* 0x0000000d7b0d7210 */ /* 0x000fe400027e648a */
[C---:B------:R-:W-:Y:S01]  /*43c0*/  ISETP.LT.OR P4, PT, R3.reuse, 0x2, !P0 ;  /* 0x000000020300780c */ /* 0x040fe20004781670 */
[----:B------:R1:W-:Y:S01]  /*43d0*/  @!P5 STG.E.U8 desc[UR38][R4.64+0x1], R25 ;  /* 0x000001190400d986 */ /* 0x0003e2000c101126 */
[C---:B------:R-:W-:Y:S02]  /*43e0*/  ISETP.LT.OR P5, PT, R3.reuse, 0x9, !P2 ;  /* 0x000000090300780c */ /* 0x040fe400057a1670 */
[----:B------:R-:W-:-:S04]  /*43f0*/  ISETP.LT.OR P3, PT, R3, 0xa, !P2 ;  /* 0x0000000a0300780c */ /* 0x000fc80005761670 */
[----:B------:R-:W-:Y:S09]  /*4400*/  @P1 BRA `(.L_x_135) ;  /* 0x00000000000c1947 */ /* 0x000ff20003800000 */
[----:B------:R-:W2:Y:S02]  /*4410*/  LDG.E.U8 R132, desc[UR38][R12.64] ;  /* 0x000000260c847981 */ /* 0x000ea4000c1e1100 */
[----:B--2---:R-:W-:-:S05]  /*4420*/  PRMT R6, R132, 0x8880, RZ ;  /* 0x0000888084067816 */ /* 0x004fca00000000ff */
[----:B------:R-:W-:-:S07]  /*4430*/  IMAD R23, R6, R125, RZ ;  /* 0x0000007d06177224 */ /* 0x000fce00078e02ff */
.L_x_135:
[----:B------:R-:W-:Y:S05]  /*4440*/  BSYNC B1 ;  /* 0x0000000000017941 */ /* 0x000fea0003800000 */
.L_x_134:
[----:B0-----:R-:W-:Y:S01]  /*4450*/  @!P1 IMAD R7, R26, R124, R23 ;  /* 0x0000007c1a079224 */ /* 0x001fe200078e0217 */
[----:B------:R-:W-:Y:S04]  /*4460*/  BSSY B1, `(.L_x_136) ;  /* 0x0000006000017945 */ /* 0x000fe80003800000 */
[----:B------:R0:W-:Y:S01]  /*4470*/  @!P1 STG.E.U8 desc[UR38][R8.64], R7 ;  /* 0x0000000708009986 */ /* 0x0001e2000c101126 */
[----:B------:R-:W-:Y:S05]  /*4480*/  @P4 BRA `(.L_x_137) ;  /* 0x00000000000c4947 */ /* 0x000fea0003800000 */
[----:B------:R-:W2:Y:S02]  /*4490*/  LDG.E.U8 R132, desc[UR38][R12.64+0x1] ;  /* 0x000001260c847981 */ /* 0x000ea4000c1e1100 */
[----:B--2---:R-:W-:-:S05]  /*44a0*/  PRMT R6, R132, 0x8880, RZ ;  /* 0x0000888084067816 */ /* 0x004fca00000000ff */
[----:B------:R-:W-:-:S07]  /*44b0*/  IMAD R23, R6, R125, RZ ;  /* 0x0000007d06177224 */ /* 0x000fce00078e02ff */
.L_x_137:
[----:B------:R-:W-:Y:S05]  /*44c0*/  BSYNC B1 ;  /* 0x0000000000017941 */ /* 0x000fea0003800000 */
.L_x_136:
[----:B------:R-:W-:Y:S01]  /*44d0*/  @!P4 IMAD R27, R27, R124, R23 ;  /* 0x0000007c1b1bc224 */ /* 0x000fe200078e0217 */
[----:B------:R-:W-:Y:S04]  /*44e0*/  BSSY B1, `(.L_x_138) ;  /* 0x0000006000017945 */ /* 0x000fe80003800000 */
[----:B------:R2:W-:Y:S01]  /*44f0*/  @!P4 STG.E.U8 desc[UR38][R8.64+0x1], R27 ;  /* 0x0000011b0800c986 */ /* 0x0005e2000c101126 */
[----:B------:R-:W-:Y:S05]  /*4500*/  @P5 BRA `(.L_x_139) ;  /* 0x00000000000c5947 */ /* 0x000fea0003800000 */
[----:B------:R-:W3:Y:S02]  /*4510*/  LDG.E.U8 R132, desc[UR38][R10.64+0x8] ;  /* 0x000008260a847981 */ /* 0x000ee4000c1e1100 */
[----:B---3--:R-:W-:-:S05]  /*4520*/  PRMT R6, R132, 0x8880, RZ ;  /* 0x0000888084067816 */ /* 0x008fca00000000ff */
[----:B------:R-:W-:-:S07]  /*4530*/  IMAD R23, R6, R125, RZ ;  /* 0x0000007d06177224 */ /* 0x000fce00078e02ff */
.L_x_139:
[----:B------:R-:W-:Y:S05]  /*4540*/  BSYNC B1 ;  /* 0x0000000000017941 */ /* 0x000fea0003800000 */
.L_x_138:
[----:B0-----:R-:W-:Y:S01]  /*4550*/  @!P5 IMAD R7, R28, R124, R23 ;  /* 0x0000007c1c07d224 */ /* 0x001fe200078e0217 */
[----:B------:R-:W-:Y:S04]  /*4560*/  BSSY B1, `(.L_x_140) ;  /* 0x0000006000017945 */ /* 0x000fe80003800000 */
[----:B------:R0:W-:Y:S01]  /*4570*/  @!P5 STG.E.U8 desc[UR38][R4.64+0x8], R7 ;  /* 0x000008070400d986 */ /* 0x0001e2000c101126 */
[----:B------:R-:W-:Y:S05]  /*4580*/  @P3 BRA `(.L_x_141) ;  /* 0x00000000000c3947 */ /* 0x000fea0003800000 */
[----:B------:R-:W3:Y:S02]  /*4590*/  LDG.E.U8 R132, desc[UR38][R10.64+0x9] ;  /* 0x000009260a847981 */ /* 0x000ee4000c1e1100 */
[----:B---3--:R-:W-:-:S05]  /*45a0*/  PRMT R6, R132, 0x8880, RZ ;  /* 0x0000888084067816 */ /* 0x008fca00000000ff */
[----:B------:R-:W-:-:S07]  /*45b0*/  IMAD R23, R6, R125, RZ ;  /* 0x0000007d06177224 */ /* 0x000fce00078e02ff */
.L_x_141:
[----:B------:R-:W-:Y:S05]  /*45c0*/  BSYNC B1 ;  /* 0x0000000000017941 */ /* 0x000fea0003800000 */
.L_x_140:
[----:B------:R-:W-:Y:S01]  /*45d0*/  ISETP.LT.OR P5, PT, R3, 0x9, !P0 ;  /* 0x000000090300780c */ /* 0x000fe200047a1670 */
[----:B------:R-:W-:Y:S01]  /*45e0*/  @!P3 IMAD R29, R29, R124, R23 ;  /* 0x0000007c1d1db224 */ /* 0x000fe200078e0217 */
[----:B------:R-:W-:Y:S01]  /*45f0*/  BSSY B1, `(.L_x_142) ;  /* 0x0000009000017945 */ /* 0x000fe20003800000 */
[C---:B------:R-:W-:Y:S02]  /*4600*/  ISETP.LT.OR P4, PT, R3.reuse, 0xa, !P0 ;  /* 0x0000000a0300780c */ /* 0x040fe40004781670 */
[C---:B------:R-:W-:Y:S01]  /*4610*/  ISETP.LT.OR P1, PT, R3.reuse, 0x12, !P2 ;  /* 0x000000120300780c */ /* 0x040fe20005721670 */
[----:B------:R3:W-:Y:S01]  /*4620*/  @!P3 STG.E.U8 desc[UR38][R4.64+0x9], R29 ;  /* 0x0000091d0400b986 */ /* 0x0007e2000c101126 */
[----:B------:R-:W-:-:S06]  /*4630*/  ISETP.LT.OR P3, PT, R3, 0x11, !P2 ;  /* 0x000000110300780c */ /* 0x000fcc0005761670 */
[----:B------:R-:W-:Y:S07]  /*4640*/  @P5 BRA `(.L_x_143) ;  /* 0x00000000000c5947 */ /* 0x000fee0003800000 */
[----:B------:R-:W4:Y:S02]  /*4650*/  LDG.E.U8 R132, desc[UR38][R12.64+0x8] ;  /* 0x000008260c847981 */ /* 0x000f24000c1e1100 */
[----:B----4-:R-:W-:-:S05]  /*4660*/  PRMT R6, R132, 0x8880, RZ ;  /* 0x0000888084067816 */ /* 0x010fca00000000ff */
[----:B------:R-:W-:-:S07]  /*4670*/  IMAD R23, R6, R125, RZ ;  /* 0x0000007d06177224 */ /* 0x000fce00078e02ff */
.L_x_143:
[----:B------:R-:W-:Y:S05]  /*4680*/  BSYNC B1 ;  /* 0x0000000000017941 */ /* 0x000fea0003800000 */
.L_x_142:
[----:B0-----:R-:W-:Y:S01]  /*4690*/  @!P5 IMAD R7, R30, R124, R23 ;  /* 0x0000007c1e07d224 */ /* 0x001fe200078e0217 */
[----:B------:R-:W-:Y:S04]  /*46a0*/  BSSY B1, `(.L_x_144) ;  /* 0x0000006000017945 */ /* 0x000fe80003800000 */
[----:B------:R0:W-:Y:S01]  /*46b0*/  @!P5 STG.E.U8 desc[UR38][R8.64+0x8], R7 ;  /* 0x000008070800d986 */ /* 0x0001e2000c101126 */
[----:B------:R-:W-:Y:S05]  /*46c0*/  @P4 BRA `(.L_x_145) ;  /* 0x00000000000c4947 */ /* 0x000fea0003800000 */
[----:B------:R-:W4:Y:S02]  /*46d0*/  LDG.E.U8 R132, desc[UR38][R12.64+0x9] ;  /* 0x000009260c847981 */ /* 0x000f24000c1e1100 */
[----:B----4-:R-:W-:-:S05]  /*46e0*/  PRMT R6, R132, 0x8880, RZ ;  /* 0x0000888084067816 */ /* 0x010fca00000000ff */
[----:B------:R-:W-:-:S07]  /*46f0*/  IMAD R23, R6, R125, RZ ;  /* 0x0000007d06177224 */ /* 0x000fce00078e02ff */
.L_x_145:
[----:B------:R-:W-:Y:S05]  /*4700*/  BSYNC B1 ;  /* 0x0000000000017941 */ /* 0x000fea0003800000 */
.L_x_144:
[----:B------:R-:W-:Y:S01]  /*4710*/  @!P4 IMAD R31, R31, R124, R23 ;  /* 0x0000007c1f1fc224 */ /* 0x000fe200078e0217 */
[----:B------:R-:W-:Y:S04]  /*4720*/  BSSY B1, `(.L_x_146) ;  /* 0x0000006000017945 */ /* 0x000fe80003800000 */
[----:B------:R4:W-:Y:S01]  /*4730*/  @!P4 STG.E.U8 desc[UR38][R8.64+0x9], R31 ;  /* 0x0000091f0800c986 */ /* 0x0009e2000c101126 */
[----:B------:R-:W-:Y:S05]  /*4740*/  @P3 BRA `(.L_x_147) ;  /* 0x00000000000c3947 */ /* 0x000fea0003800000 */
[----:B------:R-:W5:Y:S02]  /*4750*/  LDG.E.U8 R132, desc[UR38][R10.64+0x10] ;  /* 0x000010260a847981 */ /* 0x000f64000c1e1100 */
[----:B-----5:R-:W-:-:S05]  /*4760*/  PRMT R6, R132, 0x8880, RZ ;  /* 0x0000888084067816 */ /* 0x020fca00000000ff */
[----:B------:R-:W-:-:S07]  /*4770*/  IMAD R23, R6, R125, RZ ;  /* 0x0000007d06177224 */ /* 0x000fce00078e02ff */
.L_x_147:
[----:B------:R-:W-:Y:S05]  /*4780*/  BSYNC B1 ;  /* 0x0000000000017941 */ /* 0x000fea0003800000 */
.L_x_146:
[----:B0-----:R-:W-:Y:S01]  /*4790*/  @!P3 IMAD R7, R32, R124, R23 ;  /* 0x0000007c2007b224 */ /* 0x001fe200078e0217 */
[----:B------:R-:W-:Y:S04]  /*47a0*/  BSSY B1, `(.L_x_148) ;  /* 0x0000006000017945 */ /* 0x000fe80003800000 */
[----:B------:R0:W-:Y:S01]  /*47b0*/  @!P3 STG.E.U8 desc[UR38][R4.64+0x10], R7 ;  /* 0x000010070400b986 */ /* 0x0001e2000c101126 */
[----:B------:R-:W-:Y:S05]  /*47c0*/  @P1 BRA `(.L_x_149) ;  /* 0x00000000000c1947 */ /* 0x000fea0003800000 */
[----:B------:R-:W5:Y:S02]  /*47d0*/  LDG.E.U8 R132, desc[UR38][R10.64+0x11] ;  /* 0x000011260a847981 */ /* 0x000f64000c1e1100 */
[----:B-----5:R-:W-:-:S05]  /*47e0*/  PRMT R6, R132, 0x8880, RZ ;  /* 0x0000888084067816 */ /* 0x020fca00000000ff */
[----:B------:R-:W-:-:S07]  /*47f0*/  IMAD R23, R6, R125, RZ ;  /* 0x0000007d06177224 */ /* 0x000fce00078e02ff */
.L_x_149:
[----:B------:R-:W-:Y:S05]  /*4800*/  BSYNC B1 ;  /* 0x0000000000017941 */ /* 0x000fea0003800000 */
.L_x_148:
        /* <DEDUP_REMOVED lines=11> */
.L_x_151:
[----:B------:R-:W-:Y:S05]  /*48c0*/  BSYNC B1 ;  /* 0x0000000000017941 */ /* 0x000fea0003800000 */
.L_x_150:
[----:B0-----:R-:W-:Y:S01]  /*48d0*/  @!P4 IMAD R7, R34, R124, R23 ;  /* 0x0000007c2207c224 */ /* 0x001fe200078e0217 */
[----:B------:R-:W-:Y:S04]  /*48e0*/  BSSY B1, `(.L_x_152) ;  /* 0x0000006000017945 */ /* 0x000fe80003800000 */
[----:B------:R0:W-:Y:S01]  /*48f0*/  @!P4 STG.E.U8 desc[UR38][R8.64+0x10], R7 ;  /* 0x000010070800c986 */ /* 0x0001e2000c101126 */
[----:B------:R-:W-:Y:S05]  /*4900*/  @P3 BRA `(.L_x_153) ;  /* 0x00000000000c3947 */ /* 0x000fea0003800000 */
[----:B------:R-:W5:Y:S02]  /*4910*/  LDG.E.U8 R132, desc[UR38][R12.64+0x11] ;  /* 0x000011260c847981 */ /* 0x000f64000c1e1100 */
[----:B-----5:R-:W-:-:S05]  /*4920*/  PRMT R6, R132, 0x8880, RZ ;  /* 0x0000888084067816 */ /* 0x020fca00000000ff */
[----:B------:R-:W-:-:S07]  /*4930*/  IMAD R23, R6, R125, RZ ;  /* 0x0000007d06177224 */ /* 0x000fce00078e02ff */
.L_x_153:
[----:B------:R-:W-:Y:S05]  /*4940*/  BSYNC B1 ;  /* 0x0000000000017941 */ /* 0x000fea0003800000 */
.L_x_152:
[----:B------:R-:W-:Y:S01]  /*4950*/  @!P3 IMAD R35, R35, R124, R23 ;  /* 0x0000007c2323b224 */ /* 0x000fe200078e0217 */
[----:B------:R-:W-:Y:S04]  /*4960*/  BSSY B1, `(.L_x_154) ;  /* 0x0000006000017945 */ /* 0x000fe80003800000 */
[----:B------:R0:W-:Y:S01]  /*4970*/  @!P3 STG.E.U8 desc[UR38][R8.64+0x11], R35 ;  /* 0x000011230800b986 */ /* 0x0001e2000c101126 */
[----:B------:R-:W-:Y:S05]  /*4980*/  @P5 BRA `(.L_x_155) ;  /* 0x00000000000c5947 */ /* 0x000fea0003800000 */
[----:B------:R-:W5:Y:S02]  /*4990*/  LDG.E.U8 R132, desc[UR38][R10.64+0x18] ;  /* 0x000018260a847981 */ /* 0x000f64000c1e1100 */
[----:B-----5:R-:W-:-:S05]  /*49a0*/  PRMT R6, R132, 0x8880, RZ ;  /* 0x0000888084067816 */ /* 0x020fca00000000ff */
[----:B------:R-:W-:-:S07]  /*49b0*/  IMAD R23, R6, R125, RZ ;  /* 0x0000007d06177224 */ /* 0x000fce00078e02ff */
.L_x_155:
[----:B------:R-:W-:Y:S05]  /*49c0*/  BSYNC B1 ;  /* 0x0000000000017941 */ /* 0x000fea0003800000 */
.L_x_154:
[----:B0-----:R-:W-:Y:S01]  /*49d0*/  @!P5 IMAD R7, R36, R124, R23 ;  /* 0x0000007c2407d224 */ /* 0x001fe200078e0217 */
[----:B------:R-:W-:Y:S04]  /*49e0*/  BSSY B1, `(.L_x_156) ;  /* 0x0000006000017945 */ /* 0x000fe80003800000 */
[----:B------:R0:W-:Y:S01]  /*49f0*/  @!P5 STG.E.U8 desc[UR38][R4.64+0x18], R7 ;  /* 0x000018070400d986 */ /* 0x0001e2000c101126 */
[----:B------:R-:W-:Y:S05]  /*4a00*/  @P1 BRA `(.L_x_157) ;  /* 0x00000000000c1947 */ /* 0x000fea0003800000 */
[----:B------:R-:W5:Y:S02]  /*4a10*/  LDG.E.U8 R132, desc[UR38][R10.64+0x19] ;  /* 0x000019260a847981 */ /* 0x000f64000c1e1100 */
[----:B-----5:R-:W-:-:S05]  /*4a20*/  PRMT R6, R132, 0x8880, RZ ;  /* 0x0000888084067816 */ /* 0x020fca00000000ff */
[----:B------:R-:W-:-:S07]  /*4a30*/  IMAD R23, R6, R125, RZ ;  /* 0x0000007d06177224 */ /* 0x000fce00078e02ff */
.L_x_157:
[----:B------:R-:W-:Y:S05]  /*4a40*/  BSYNC B1 ;  /* 0x0000000000017941 */ /* 0x000fea0003800000 */
.L_x_156:
        /* <DEDUP_REMOVED lines=11> */
.L_x_159:
[----:B------:R-:W-:Y:S05]  /*4b00*/  BSYNC B1 ;  /* 0x0000000000017941 */ /* 0x000fea0003800000 */
.L_x_158:
[----:B0-----:R-:W-:Y:S01]  /*4b10*/  @!P4 IMAD R7, R38, R124, R23 ;  /* 0x0000007c2607c224 */ /* 0x001fe200078e0217 */
[----:B------:R-:W-:Y:S04]  /*4b20*/  BSSY B1, `(.L_x_160) ;  /* 0x0000006000017945 */ /* 0x000fe80003800000 */
[----:B------:R0:W-:Y:S01]  /*4b30*/  @!P4 STG.E.U8 desc[UR38][R8.64+0x18], R7 ;  /* 0x000018070800c986 */ /* 0x0001e2000c101126 */
[----:B------:R-:W-:Y:S05]  /*4b40*/  @P3 BRA `(.L_x_161) ;  /* 0x00000000000c3947 */ /* 0x000fea0003800000 */
[----:B------:R-:W5:Y:S02]  /*4b50*/  LDG.E.U8 R132, desc[UR38][R12.64+0x19] ;  /* 0x000019260c847981 */ /* 0x000f64000c1e1100 */
[----:B-----5:R-:W-:-:S05]  /*4b60*/  PRMT R6, R132, 0x8880, RZ ;  /* 0x0000888084067816 */ /* 0x020fca00000000ff */
[----:B------:R-:W-:-:S07]  /*4b70*/  IMAD R23, R6, R125, RZ ;  /* 0x0000007d06177224 */ /* 0x000fce00078e02ff */
.L_x_161:
[----:B------:R-:W-:Y:S05]  /*4b80*/  BSYNC B1 ;  /* 0x0000000000017941 */ /* 0x000fea0003800000 */
.L_x_160:
[----:B------:R-:W-:Y:S01]  /*4b90*/  @!P3 IMAD R39, R39, R124, R23 ;  /* 0x0000007c2727b224 */ /* 0x000fe200078e0217 */
[----:B------:R-:W-:Y:S04]  /*4ba0*/  BSSY B1, `(.L_x_162) ;  /* 0x0000006000017945 */ /* 0x000fe80003800000 */
[----:B------:R0:W-:Y:S01]  /*4bb0*/  @!P3 STG.E.U8 desc[UR38][R8.64+0x19], R39 ;  /* 0x000019270800b986 */ /* 0x0001e2000c101126 */
[----:B------:R-:W-:Y:S05]  /*4bc0*/  @P5 BRA `(.L_x_163) ;  /* 0x00000000000c5947 */ /* 0x000fea0003800000 */
[----:B------:R-:W5:Y:S02]  /*4bd0*/  LDG.E.U8 R132, desc[UR38][R10.64+0x20] ;  /* 0x000020260a847981 */ /* 0x000f64000c1e1100 */
[----:B-----5:R-:W-:-:S05]  /*4be0*/  PRMT R6, R132, 0x8880, RZ ;  /* 0x0000888084067816 */ /* 0x020fca00000000ff */
[----:B------:R-:W-:-:S07]  /*4bf0*/  IMAD R23, R6, R125, RZ ;  /* 0x0000007d06177224 */ /* 0x000fce00078e02ff */
.L_x_163:
[----:B------:R-:W-:Y:S05]  /*4c00*/  BSYNC B1 ;  /* 0x0000000000017941 */ /* 0x000fea0003800000 */
.L_x_162:
[----:B0-----:R-:W-:Y:S01]  /*4c10*/  @!P5 IMAD R7, R40, R124, R23 ;  /* 0x0000007c2807d224 */ /* 0x001fe200078e0217 */
[----:B------:R-:W-:Y:S04]  /*4c20*/  BSSY B1, `(.L_x_164) ;  /* 0x0000006000017945 */ /* 0x000fe80003800000 */
[----:B------:R0:W-:Y:S01]  /*4c30*/  @!P5 STG.E.U8 desc[UR38][R4.64+0x20], R7 ;  /* 0x000020070400d986 */ /* 0x0001e2000c101126 */
[----:B------:R-:W-:Y:S05]  /*4c40*/  @P1 BRA `(.L_x_165) ;  /* 0x00000000000c1947 */ /* 0x000fea0003800000 */
[----:B------:R-:W5:Y:S02]  /*4c50*/  LDG.E.U8 R132, desc[UR38][R10.64+0x21] ;  /* 0x000021260a847981 */ /* 0x000f64000c1e1100 */
[----:B-----5:R-:W-:-:S05]  /*4c60*/  PRMT R6, R132, 0x8880, RZ ;  /* 0x0000888084067816 */ /* 0x020fca00000000ff */
[----:B------:R-:W-:-:S07]  /*4c70*/  IMAD R23, R6, R125, RZ ;  /* 0x0000007d06177224 */ /* 0x000fce00078e02ff */
.L_x_165:
[----:B------:R-:W-:Y:S05]  /*4c80*/  BSYNC B1 ;  /* 0x0000000000017941 */ /* 0x000fea0003800000 */
.L_x_164:
        /* <DEDUP_REMOVED lines=11> */
.L_x_167:
[----:B------:R-:W-:Y:S05]  /*4d40*/  BSYNC B1 ;  /* 0x0000000000017941 */ /* 0x000fea0003800000 */
.L_x_166:
[----:B0-----:R-:W-:Y:S01]  /*4d50*/  @!P4 IMAD R7, R42, R124, R23 ;  /* 0x0000007c2a07c224 */ /* 0x001fe200078e0217 */
[----:B------:R-:W-:Y:S04]  /*4d60*/  BSSY B1, `(.L_x_168) ;  /* 0x0000006000017945 */ /* 0x000fe80003800000 */
[----:B------:R0:W-:Y:S01]  /*4d70*/  @!P4 STG.E.U8 desc[UR38][R8.64+0x20], R7 ;  /* 0x000020070800c986 */ /* 0x0001e2000c101126 */
[----:B------:R-:W-:Y:S05]  /*4d80*/  @P3 BRA `(.L_x_169) ;  /* 0x00000000000c3947 */ /* 0x000fea0003800000 */
[----:B------:R-:W5:Y:S02]  /*4d90*/  LDG.E.U8 R132, desc[UR38][R12.64+0x21] ;  /* 0x000021260c847981 */ /* 0x000f64000c1e1100 */
[----:B-----5:R-:W-:-:S05]  /*4da0*/  PRMT R6, R132, 0x8880, RZ ;  /* 0x0000888084067816 */ /* 0x020fca00000000ff */
[----:B------:R-:W-:-:S07]  /*4db0*/  IMAD R23, R6, R125, RZ ;  /* 0x0000007d06177224 */ /* 0x000fce00078e02ff */
.L_x_169:
[----:B------:R-:W-:Y:S05]  /*4dc0*/  BSYNC B1 ;  /* 0x0000000000017941 */ /* 0x000fea0003800000 */
.L_x_168:
[----:B------:R-:W-:Y:S01]  /*4dd0*/  @!P3 IMAD R43, R43, R124, R23 ;  /* 0x0000007c2b2bb224 */ /* 0x000fe200078e0217 */
[----:B------:R-:W-:Y:S04]  /*4de0*/  BSSY B1, `(.L_x_170) ;  /* 0x0000006000017945 */ /* 0x000fe80003800000 */
[----:B------:R0:W-:Y:S01]  /*4df0*/  @!P3 STG.E.U8 desc[UR38][R8.64+0x21], R43 ;  /* 0x0000212b0800b986 */ /* 0x0001e2000c101126 */
[----:B------:R-:W-:Y:S05]  /*4e00*/  @P5 BRA `(.L_x_171) ;  /* 0x00000000000c5947 */ /* 0x000fea0003800000 */
[----:B------:R-:W5:Y:S02]  /*4e10*/  LDG.E.U8 R132, desc[UR38][R10.64+0x28] ;  /* 0x000028260a847981 */ /* 0x000f64000c1e1100 */
[----:B-----5:R-:W-:-:S05]  /*4e20*/  PRMT R6, R132, 0x8880, RZ ;  /* 0x0000888084067816 */ /* 0x020fca00000000ff */
[----:B------:R-:W-:-:S07]  /*4e30*/  IMAD R23, R6, R125, RZ ;  /* 0x0000007d06177224 */ /* 0x000fce00078e02ff */
.L_x_171:
[----:B------:R-:W-:Y:S05]  /*4e40*/  BSYNC B1 ;  /* 0x0000000000017941 */ /* 0x000fea0003800000 */
.L_x_170:
[----:B0-----:R-:W-:Y:S01]  /*4e50*/  @!P5 IMAD R7, R44, R124, R23 ;  /* 0x0000007c2c07d224 */ /* 0x001fe200078e0217 */
[----:B------:R-:W-:Y:S04]  /*4e60*/  BSSY B1, `(.L_x_172) ;  /* 0x0000006000017945 */ /* 0x000fe80003800000 */
[----:B------:R0:W-:Y:S01]  /*4e70*/  @!P5 STG.E.U8 desc[UR38][R4.64+0x28], R7 ;  /* 0x000028070400d986 */ /* 0x0001e2000c101126 */
[----:B------:R-:W-:Y:S05]  /*4e80*/  @P1 BRA `(.L_x_173) ;  /* 0x00000000000c1947 */ /* 0x000fea0003800000 */
[----:B------:R-:W5:Y:S02]  /*4e90*/  LDG.E.U8 R132, desc[UR38][R10.64+0x29] ;  /* 0x000029260a847981 */ /* 0x000f64000c1e1100 */
[----:B-----5:R-:W-:-:S05]  /*4ea0*/  PRMT R6, R132, 0x8880, RZ ;  /* 0x0000888084067816 */ /* 0x020fca00000000ff */
[----:B------:R-:W-:-:S07]  /*4eb0*/  IMAD R23, R6, R125, RZ ;  /* 0x0000007d06177224 */ /* 0x000fce00078e02ff */
.L_x_173:
[----:B------:R-:W-:Y:S05]  /*4ec0*/  BSYNC B1 ;  /* 0x0000000000017941 */ /* 0x000fea0003800000 */
.L_x_172:
        /* <DEDUP_REMOVED lines=11> */
.L_x_175:
[----:B------:R-:W-:Y:S05]  /*4f80*/  BSYNC B1 ;  /* 0x0000000000017941 */ /* 0x000fea0003800000 */
.L_x_174:
[----:B0-----:R-:W-:Y:S01]  /*4f90*/  @!P4 IMAD R7, R46, R124, R23 ;  /* 0x0000007c2e07c224 */ /* 0x001fe200078e0217 */
[----:B------:R-:W-:Y:S04]  /*4fa0*/  BSSY B1, `(.L_x_176) ;  /* 0x0000006000017945 */ /* 0x000fe80003800000 */
[----:B------:R0:W-:Y:S01]  /*4fb0*/  @!P4 STG.E.U8 desc[UR38][R8.64+0x28], R7 ;  /* 0x000028070800c986 */ /* 0x0001e2000c101126 */
[----:B------:R-:W-:Y:S05]  /*4fc0*/  @P3 BRA `(.L_x_177) ;  /* 0x00000000000c3947 */ /* 0x000fea0003800000 */
[----:B------:R-:W5:Y:S02]  /*4fd0*/  LDG.E.U8 R132, desc[UR38][R12.64+0x29] ;  /* 0x000029260c847981 */ /* 0x000f64000c1e1100 */
[----:B-----5:R-:W-:-:S05]  /*4fe0*/  PRMT R6, R132, 0x8880, RZ ;  /* 0x0000888084067816 */ /* 0x020fca00000000ff */
[----:B------:R-:W-:-:S07]  /*4ff0*/  IMAD R23, R6, R125, RZ ;  /* 0x0000007d06177224 */ /* 0x000fce00078e02ff */
.L_x_177:
[----:B------:R-:W-:Y:S05]  /*5000*/  BSYNC B1 ;  /* 0x0000000000017941 */ /* 0x000fea0003800000 */
.L_x_176:
[----:B------:R-:W-:Y:S01]  /*5010*/  @!P3 IMAD R47, R47, R124, R23 ;  /* 0x0000007c2f2fb224 */ /* 0x000fe200078e0217 */
[----:B------:R-:W-:Y:S04]  /*5020*/  BSSY B1, `(.L_x_178) ;  /* 0x0000006000017945 */ /* 0x000fe80003800000 */
[----:B------:R0:W-:Y:S01]  /*5030*/  @!P3 STG.E.U8 desc[UR38][R8.64+0x29], R47 ;  /* 0x0000292f0800b986 */ /* 0x0001e2000c101126 */
[----:B------:R-:W-:Y:S05]  /*5040*/  @P5 BRA `(.L_x_179) ;  /* 0x00000000000c5947 */ /* 0x000fea0003800000 */
[----:B------:R-:W5:Y:S02]  /*5050*/  LDG.E.U8 R132, desc[UR38][R10.64+0x30] ;  /* 0x000030260a847981 */ /* 0x000f64000c1e1100 */
[----:B-----5:R-:W-:-:S05]  /*5060*/  PRMT R6, R132, 0x8880, RZ ;  /* 0x0000888084067816 */ /* 0x020fca00000000ff */
[----:B------:R-:W-:-:S07]  /*5070*/  IMAD R23, R6, R125, RZ ;  /* 0x0000007d06177224 */ /* 0x000fce00078e02ff */
.L_x_179:
[----:B------:R-:W-:Y:S05]  /*5080*/  BSYNC B1 ;  /* 0x0000000000017941 */ /* 0x000fea0003800000 */
.L_x_178:
[----:B0-----:R-:W-:Y:S01]  /*5090*/  @!P5 IMAD R7, R48, R124, R23 ;  /* 0x0000007c3007d224 */ /* 0x001fe200078e0217 */
[----:B------:R-:W-:Y:S04]  /*50a0*/  BSSY B1, `(.L_x_180) ;  /* 0x0000006000017945 */ /* 0x000fe80003800000 */
[----:B------:R0:W-:Y:S01]  /*50b0*/  @!P5 STG.E.U8 desc[UR38][R4.64+0x30], R7 ;  /* 0x000030070400d986 */ /* 0x0001e2000c101126 */
[----:B------:R-:W-:Y:S05]  /*50c0*/  @P1 BRA `(.L_x_181) ;  /* 0x00000000000c1947 */ /* 0x000fea0003800000 */
[----:B------:R-:W5:Y:S02]  /*50d0*/  LDG.E.U8 R132, desc[UR38][R10.64+0x31] ;  /* 0x000031260a847981 */ /* 0x000f64000c1e1100 */
[----:B-----5:R-:W-:-:S05]  /*50e0*/  PRMT R6, R132, 0x8880, RZ ;  /* 0x0000888084067816 */ /* 0x020fca00000000ff */
[----:B------:R-:W-:-:S07]  /*50f0*/  IMAD R23, R6, R125, RZ ;  /* 0x0000007d06177224 */ /* 0x000fce00078e02ff */
.L_x_181:
[----:B------:R-:W-:Y:S05]  /*5100*/  BSYNC B1 ;  /* 0x0000000000017941 */ /* 0x000fea0003800000 */
.L_x_180:
        /* <DEDUP_REMOVED lines=11> */
.L_x_183:
[----:B------:R-:W-:Y:S05]  /*51c0*/  BSYNC B1 ;  /* 0x0000000000017941 */ /* 0x000fea0003800000 */
.L_x_182:
[----:B0-----:R-:W-:Y:S01]  /*51d0*/  @!P4 IMAD R7, R50, R124, R23 ;  /* 0x0000007c3207c224 */ /* 0x001fe200078e0217 */
[----:B------:R-:W-:Y:S04]  /*51e0*/  BSSY B1, `(.L_x_184) ;  /* 0x0000006000017945 */ /* 0x000fe80003800000 */
[----:B------:R0:W-:Y:S01]  /*51f0*/  @!P4 STG.E.U8 desc[UR38][R8.64+0x30], R7 ;  /* 0x000030070800c986 */ /* 0x0001e2000c101126 */
[----:B------:R-:W-:Y:S05]  /*5200*/  @P3 BRA `(.L_x_185) ;  /* 0x00000000000c3947 */ /* 0x000fea0003800000 */
[----:B------:R-:W5:Y:S02]  /*5210*/  LDG.E.U8 R132, desc[UR38][R12.64+0x31] ;  /* 0x000031260c847981 */ /* 0x000f64000c1e1100 */
[----:B-----5:R-:W-:-:S05]  /*5220*/  PRMT R6, R132, 0x8880, RZ ;  /* 0x0000888084067816 */ /* 0x020fca00000000ff */
[----:B------:R-:W-:-:S07]  /*5230*/  IMAD R23, R6, R125, RZ ;  /* 0x0000007d06177224 */ /* 0x000fce00078e02ff */
.L_x_185:
[----:B------:R-:W-:Y:S05]  /*5240*/  BSYNC B1 ;  /* 0x0000000000017941 */ /* 0x000fea0003800000 */
.L_x_184:
[----:B------:R-:W-:Y:S01]  /*5250*/  @!P3 IMAD R51, R51, R124, R23 ;  /* 0x0000007c3333b224 */ /* 0x000fe200078e0217 */
[----:B------:R-:W-:Y:S04]  /*5260*/  BSSY B1, `(.L_x_186) ;  /* 0x0000006000017945 */ /* 0x000fe80003800000 */
[----:B------:R0:W-:Y:S01]  /*5270*/  @!P3 STG.E.U8 desc[UR38][R8.64+0x31], R51 ;  /* 0x000031330800b986 */ /* 0x0001e2000c101126 */
[----:B------:R-:W-:Y:S05]  /*5280*/  @P5 BRA `(.L_x_187) ;  /* 0x00000000000c5947 */ /* 0x000fea0003800000 */
[----:B------:R-:W5:Y:S02]  /*5290*/  LDG.E.U8 R132, desc[UR38][R10.64+0x38] ;  /* 0x000038260a847981 */ /* 0x000f64000c1e1100 */
[----:B-----5:R-:W-:-:S05]  /*52a0*/  PRMT R6, R132, 0x8880, RZ ;  /* 0x0000888084067816 */ /* 0x020fca00000000ff */
[----:B------:R-:W-:-:S07]  /*52b0*/  IMAD R23, R6, R125, RZ ;  /* 0x0000007d06177224 */ /* 0x000fce00078e02ff */
.L_x_187:
[----:B------:R-:W-:Y:S05]  /*52c0*/  BSYNC B1 ;  /* 0x0000000000017941 */ /* 0x000fea0003800000 */
.L_x_186:
[----:B0-----:R-:W-:Y:S01]  /*52d0*/  @!P5 IMAD R7, R52, R124, R23 ;  /* 0x0000007c3407d224 */ /* 0x001fe200078e0217 */
[----:B------:R-:W-:Y:S04]  /*52e0*/  BSSY B1, `(.L_x_188) ;  /* 0x0000006000017945 */ /* 0x000fe80003800000 */
[----:B------:R0:W-:Y:S01]  /*52f0*/  @!P5 STG.E.U8 desc[UR38][R4.64+0x38], R7 ;  /* 0x000038070400d986 */ /* 0x0001e2000c101126 */
[----:B------:R-:W-:Y:S05]  /*5300*/  @P1 BRA `(.L_x_189) ;  /* 0x00000000000c1947 */ /* 0x000fea0003800000 */
[----:B------:R-:W5:Y:S02]  /*5310*/  LDG.E.U8 R132, desc[UR38][R10.64+0x39] ;  /* 0x000039260a847981 */ /* 0x000f64000c1e1100 */
[----:B-----5:R-:W-:-:S05]  /*5320*/  PRMT R6, R132, 0x8880, RZ ;  /* 0x0000888084067816 */ /* 0x020fca00000000ff */
[----:B------:R-:W-:-:S07]  /*5330*/  IMAD R23, R6, R125, RZ ;  /* 0x0000007d06177224 */ /* 0x000fce00078e02ff */
.L_x_189:
[----:B------:R-:W-:Y:S05]  /*5340*/  BSYNC B1 ;  /* 0x0000000000017941 */ /* 0x000fea0003800000 */
.L_x_188:
        /* <DEDUP_REMOVED lines=11> */
.L_x_191:
[----:B------:R-:W-:Y:S05]  /*5400*/  BSYNC B1 ;  /* 0x0000000000017941 */ /* 0x000fea0003800000 */
.L_x_190:
[----:B0-----:R-:W-:Y:S01]  /*5410*/  @!P4 IMAD R7, R54, R124, R23 ;  /* 0x0000007c3607c224 */ /* 0x001fe200078e0217 */
[----:B------:R-:W-:Y:S04]  /*5420*/  BSSY B1, `(.L_x_192) ;  /* 0x0000006000017945 */ /* 0x000fe80003800000 */
[----:B------:R0:W-:Y:S01]  /*5430*/  @!P4 STG.E.U8 desc[UR38][R8.64+0x38], R7 ;  /* 0x000038070800c986 */ /* 0x0001e2000c101126 */
[----:B------:R-:W-:Y:S05]  /*5440*/  @P3 BRA `(.L_x_193) ;  /* 0x00000000000c3947 */ /* 0x000fea0003800000 */
[----:B------:R-:W5:Y:S02]  /*5450*/  LDG.E.U8 R132, desc[UR38][R12.64+0x39] ;  /* 0x000039260c847981 */ /* 0x000f64000c1e1100 */
[----:B-----5:R-:W-:-:S05]  /*5460*/  PRMT R6, R132, 0x8880, RZ ;  /* 0x0000888084067816 */ /* 0x020fca00000000ff */
[----:B------:R-:W-:-:S07]  /*5470*/  IMAD R23, R6, R125, RZ ;  /* 0x0000007d06177224 */ /* 0x000fce00078e02ff */
.L_x_193:
[----:B------:R-:W-:Y:S05]  /*5480*/  BSYNC B1 ;  /* 0x0000000000017941 */ /* 0x000fea0003800000 */
.L_x_192:
[----:B------:R-:W-:Y:S01]  /*5490*/  @!P3 IMAD R55, R55, R124, R23 ;  /* 0x0000007c3737b224 */ /* 0x000fe200078e0217 */
[----:B------:R-:W-:Y:S04]  /*54a0*/  BSSY B1, `(.L_x_194) ;  /* 0x0000006000017945 */ /* 0x000fe80003800000 */
[----:B------:R0:W-:Y:S01]  /*54b0*/  @!P3 STG.E.U8 desc[UR38][R8.64+0x39], R55 ;  /* 0x000039370800b986 */ /* 0x0001e2000c101126 */
[----:B------:R-:W-:Y:S05]  /*54c0*/  @P5 BRA `(.L_x_195) ;  /* 0x00000000000c5947 */ /* 0x000fea0003800000 */
[----:B------:R-:W5:Y:S02]  /*54d0*/  LDG.E.U8 R132, desc[UR38][R10.64+0x40] ;  /* 0x000040260a847981 */ /* 0x000f64000c1e1100 */
[----:B-----5:R-:W-:-:S05]  /*54e0*/  PRMT R6, R132, 0x8880, RZ ;  /* 0x0000888084067816 */ /* 0x020fca00000000ff */
[----:B------:R-:W-:-:S07]  /*54f0*/  IMAD R23, R6, R125, RZ ;  /* 0x0000007d06177224 */ /* 0x000fce00078e02ff */
.L_x_195:
[----:B------:R-:W-:Y:S05]  /*5500*/  BSYNC B1 ;  /* 0x0000000000017941 */ /* 0x000fea0003800000 */
.L_x_194:
[----:B0-----:R-:W-:Y:S01]  /*5510*/  @!P5 IMAD R7, R56, R124, R23 ;  /* 0x0000007c3807d224 */ /* 0x001fe200078e0217 */
[----:B------:R-:W-:Y:S04]  /*5520*/  BSSY B1, `(.L_x_196) ;  /* 0x0000006000017945 */ /* 0x000fe80003800000 */
[----:B------:R0:W-:Y:S01]  /*5530*/  @!P5 STG.E.U8 desc[UR38][R4.64+0x40], R7 ;  /* 0x000040070400d986 */ /* 0x0001e2000c101126 */
[----:B------:R-:W-:Y:S05]  /*5540*/  @P1 BRA `(.L_x_197) ;  /* 0x00000000000c1947 */ /* 0x000fea0003800000 */
[----:B------:R-:W5:Y:S02]  /*5550*/  LDG.E.U8 R132, desc[UR38][R10.64+0x41] ;  /* 0x000041260a847981 */ /* 0x000f64000c1e1100 */
[----:B-----5:R-:W-:-:S05]  /*5560*/  PRMT R6, R132, 0x8880, RZ ;  /* 0x0000888084067816 */ /* 0x020fca00000000ff */
[----:B------:R-:W-:-:S07]  /*5570*/  IMAD R23, R6, R125, RZ ;  /* 0x0000007d06177224 */ /* 0x000fce00078e02ff */
.L_x_197:
[----:B------:R-:W-:Y:S05]  /*5580*/  BSYNC B1 ;  /* 0x0000000000017941 */ /* 0x000fea0003800000 */
.L_x_196:
        /* <DEDUP_REMOVED lines=11> */
.L_x_199:
[----:B------:R-:W-:Y:S05]  /*5640*/  BSYNC B1 ;  /* 0x0000000000017941 */ /* 0x000fea0003800000 */
.L_x_198:
[----:B0-----:R-:W-:Y:S01]  /*5650*/  @!P4 IMAD R7, R58, R124, R23 ;  /* 0x0000007c3a07c224 */ /* 0x001fe200078e0217 */
[----:B------:R-:W-:Y:S04]  /*5660*/  BSSY B1, `(.L_x_200) ;  /* 0x0000006000017945 */ /* 0x000fe80003800000 */
[----:B------:R0:W-:Y:S01]  /*5670*/  @!P4 STG.E.U8 desc[UR38][R8.64+0x40], R7 ;  /* 0x000040070800c986 */ /* 0x0001e2000c101126 */
[----:B------:R-:W-:Y:S05]  /*5680*/  @P3 BRA `(.L_x_201) ;  /* 0x00000000000c3947 */ /* 0x000fea0003800000 */
[----:B------:R-:W5:Y:S02]  /*5690*/  LDG.E.U8 R132, desc[UR38][R12.64+0x41] ;  /* 0x000041260c847981 */ /* 0x000f64000c1e1100 */
[----:B-----5:R-:W-:-:S05]  /*56a0*/  PRMT R6, R132, 0x8880, RZ ;  /* 0x0000888084067816 */ /* 0x020fca00000000ff */
[----:B------:R-:W-:-:S07]  /*56b0*/  IMAD R23, R6, R125, RZ ;  /* 0x0000007d06177224 */ /* 0x000fce00078e02ff */
.L_x_201:
[----:B------:R-:W-:Y:S05]  /*56c0*/  BSYNC B1 ;  /* 0x0000000000017941 */ /* 0x000fea0003800000 */
.L_x_200:
[----:B------:R-:W-:Y:S01]  /*56d0*/  @!P3 IMAD R59, R59, R124, R23 ;  /* 0x0000007c3b3bb224 */ /* 0x000fe200078e0217 */
[----:B------:R-:W-:Y:S04]  /*56e0*/  BSSY B1, `(.L_x_202) ;  /* 0x0000006000017945 */ /* 0x000fe80003800000 */
[----:B------:R0:W-:Y:S01]  /*56f0*/  @!P3 STG.E.U8 desc[UR38][R8.64+0x41], R59 ;  /* 0x0000413b0800b986 */ /* 0x0001e2000c101126 */
[----:B------:R-:W-:Y:S05]  /*5700*/  @P5 BRA `(.L_x_203) ;  /* 0x00000000000c5947 */ /* 0x000fea0003800000 */
[----:B------:R-:W5:Y:S02]  /*5710*/  LDG.E.U8 R132, desc[UR38][R10.64+0x48] ;  /* 0x000048260a847981 */ /* 0x000f64000c1e1100 */
[----:B-----5:R-:W-:-:S05]  /*5720*/  PRMT R6, R132, 0x8880, RZ ;  /* 0x0000888084067816 */ /* 0x020fca00000000ff */
[----:B------:R-:W-:-:S07]  /*5730*/  IMAD R23, R6, R125, RZ ;  /* 0x0000007d06177224 */ /* 0x000fce00078e02ff */
.L_x_203:
[----:B------:R-:W-:Y:S05]  /*5740*/  BSYNC B1 ;  /* 0x0000000000017941 */ /* 0x000fea0003800000 */
.L_x_202:
[----:B0-----:R-:W-:Y:S01]  /*5750*/  @!P5 IMAD R7, R60, R124, R23 ;  /* 0x0000007c3c07d224 */ /* 0x001fe200078e0217 */
[----:B------:R-:W-:Y:S04]  /*5760*/  BSSY B1, `(.L_x_204) ;  /* 0x0000006000017945 */ /* 0x000fe80003800000 */
[----:B------:R0:W-:Y:S01]  /*5770*/  @!P5 STG.E.U8 desc[UR38][R4.64+0x48], R7 ;  /* 0x000048070400d986 */ /* 0x0001e2000c101126 */
[----:B------:R-:W-:Y:S05]  /*5780*/  @P1 BRA `(.L_x_205) ;  /* 0x00000000000c1947 */ /* 0x000fea0003800000 */
[----:B------:R-:W5:Y:S02]  /*5790*/  LDG.E.U8 R132, desc[UR38][R10.64+0x49] ;  /* 0x000049260a847981 */ /* 0x000f64000c1e1100 */
[----:B-----5:R-:W-:-:S05]  /*57a0*/  PRMT R6, R132, 0x8880, RZ ;  /* 0x0000888084067816 */ /* 0x020fca00000000ff */
[----:B------:R-:W-:-:S07]  /*57b0*/  IMAD R23, R6, R125, RZ ;  /* 0x0000007d06177224 */ /* 0x000fce00078e02ff */
.L_x_205:
[----:B------:R-:W-:Y:S05]  /*57c0*/  BSYNC B1 ;  /* 0x0000000000017941 */ /* 0x000fea0003800000 */
.L_x_204:
        /* <DEDUP_REMOVED lines=11> */
.L_x_207:
[----:B------:R-:W-:Y:S05]  /*5880*/  BSYNC B1 ;  /* 0x0000000000017941 */ /* 0x000fea0003800000 */
.L_x_206:
[----:B0-----:R-:W-:Y:S01]  /*5890*/  @!P4 IMAD R7, R62, R124, R23 ;  /* 0x0000007c3e07c224 */ /* 0x001fe200078e0217 */
[----:B------:R-:W-:Y:S04]  /*58a0*/  BSSY B1, `(.L_x_208) ;  /* 0x0000006000017945 */ /* 0x000fe80003800000 */
[----:B------:R0:W-:Y:S01]  /*58b0*/  @!P4 STG.E.U8 desc[UR38][R8.64+0x48], R7 ;  /* 0x000048070800c986 */ /* 0x0001e2000c101126 */
[----:B------:R-:W-:Y:S05]  /*58c0*/  @P3 BRA `(.L_x_209) ;  /* 0x00000000000c3947 */ /* 0x000fea0003800000 */
[----:B------:R-:W5:Y:S02]  /*58d0*/  LDG.E.U8 R132, desc[UR38][R12.64+0x49] ;  /* 0x000049260c847981 */ /* 0x000f64000c1e1100 */
[----:B-----5:R-:W-:-:S05]  /*58e0*/  PRMT R6, R132, 0x8880, RZ ;  /* 0x0000888084067816 */ /* 0x020fca00000000ff */
[----:B------:R-:W-:-:S07]  /*58f0*/  IMAD R23, R6, R125, RZ ;  /* 0x0000007d06177224 */ /* 0x000fce00078e02ff */
.L_x_209:
[----:B------:R-:W-:Y:S05]  /*5900*/  BSYNC B1 ;  /* 0x0000000000017941 */ /* 0x000fea0003800000 */
.L_x_208:
[----:B------:R-:W-:Y:S01]  /*5910*/  @!P3 IMAD R63, R63, R124, R23 ;  /* 0x0000007c3f3fb224 */ /* 0x000fe200078e0217 */
[----:B------:R-:W-:Y:S04]  /*5920*/  BSSY B1, `(.L_x_210) ;  /* 0x0000006000017945 */ /* 0x000fe80003800000 */
[----:B------:R0:W-:Y:S01]  /*5930*/  @!P3 STG.E.U8 desc[UR38][R8.64+0x49], R63 ;  /* 0x0000493f0800b986 */ /* 0x0001e2000c101126 */
[----:B------:R-:W-:Y:S05]  /*5940*/  @P5 BRA `(.L_x_211) ;  /* 0x00000000000c5947 */ /* 0x000fea0003800000 */
[----:B------:R-:W5:Y:S02]  /*5950*/  LDG.E.U8 R132, desc[UR38][R10.64+0x50] ;  /* 0x000050260a847981 */ /* 0x000f64000c1e1100 */
[----:B-----5:R-:W-:-:S05]  /*5960*/  PRMT R6, R132, 0x8880, RZ ;  /* 0x0000888084067816 */ /* 0x020fca00000000ff */
[----:B------:R-:W-:-:S07]  /*5970*/  IMAD R23, R6, R125, RZ ;  /* 0x0000007d06177224 */ /* 0x000fce00078e02ff */
.L_x_211:
[----:B------:R-:W-:Y:S05]  /*5980*/  BSYNC B1 ;  /* 0x0000000000017941 */ /* 0x000fea0003800000 */
.L_x_210:
[----:B0-----:R-:W-:Y:S01]  /*5990*/  @!P5 IMAD R7, R64, R124, R23 ;  /* 0x0000007c4007d224 */ /* 0x001fe200078e0217 */
[----:B------:R-:W-:Y:S04]  /*59a0*/  BSSY B1, `(.L_x_212) ;  /* 0x0000006000017945 */ /* 0x000fe80003800000 */
[----:B------:R0:W-:Y:S01]  /*59b0*/  @!P5 STG.E.U8 desc[UR38][R4.64+0x50], R7 ;  /* 0x000050070400d986 */ /* 0x0001e2000c101126 */
[----:B------:R-:W-:Y:S05]  /*59c0*/  @P1 BRA `(.L_x_213) ;  /* 0x00000000000c1947 */ /* 0x000fea0003800000 */
[----:B------:R-:W5:Y:S02]  /*59d0*/  LDG.E.U8 R132, desc[UR38][R10.64+0x51] ;  /* 0x000051260a847981 */ /* 0x000f64000c1e1100 */
[----:B-----5:R-:W-:-:S05]  /*59e0*/  PRMT R6, R132, 0x8880, RZ ;  /* 0x0000888084067816 */ /* 0x020fca00000000ff */
[----:B------:R-:W-:-:S07]  /*59f0*/  IMAD R23, R6, R125, RZ ;  /* 0x0000007d06177224 */ /* 0x000fce00078e02ff */
.L_x_213:
[----:B------:R-:W-:Y:S05]  /*5a00*/  BSYNC B1 ;  /* 0x0000000000017941 */ /* 0x000fea0003800000 */
.L_x_212:
[----:B------:R-:W-:Y:S01]  /*5a10*/  ISETP.LT.OR P4, PT, R3, 0x51, !P0 ;  /* 0x000000510300780c */ /* 0x000fe20004781670 */
[----:B------:R-:W-:Y:S01]  /*5a20*/  @!P1 IMAD R65, R65, R124, R23 ;  /* 0x0000007c41419224 */ /* 0x000fe200078e0217 */
[----:B------:R-:W-:Y:S01]  /*5a30*/  BSSY B1, `(.L_x_214) ;  /* 0x000000a000017945 */ /* 0x000fe20003800000 */
[C---:B------:R-:W-:Y:S02]  /*5a40*/  ISETP.LT.OR P3, PT, R3.reuse, 0x52, !P0 ;  /* 0x000000520300780c */ /* 0x040fe40004761670 */
[C---:B------:R-:W-:Y:S01]  /*5a50*/  ISETP.LT.OR P5, PT, R3.reuse, 0x59, !P0 ;  /* 0x000000590300780c */ /* 0x040fe200047a1670 */
[----:B------:R0:W-:Y:S01]  /*5a60*/  @!P1 STG.E.U8 desc[UR38][R4.64+0x51], R65 ;  /* 0x0000514104009986 */ /* 0x0001e2000c101126 */
[C---:B------:R-:W-:Y:S02]  /*5a70*/  ISETP.LT.OR P1, PT, R3.reuse, 0x59, !P2 ;  /* 0x000000590300780c */ /* 0x040fe40005721670 */
[----:B------:R-:W-:-:S04]  /*5a80*/  ISETP.LT.OR P2, PT, R3, 0x5a, !P2 ;  /* 0x0000005a0300780c */ /* 0x000fc80005741670 */
[----:B------:R-:W-:Y:S09]  /*5a90*/  @P4 BRA `(.L_x_215) ;  /* 0x00000000000c4947 */ /* 0x000ff20003800000 */
[----:B------:R-:W5:Y:S02]  /*5aa0*/  LDG.E.U8 R132, desc[UR38][R12.64+0x50] ;  /* 0x000050260c847981 */ /* 0x000f64000c1e1100 */
[----:B-----5:R-:W-:-:S05]  /*5ab0*/  PRMT R6, R132, 0x8880, RZ ;  /* 0x0000888084067816 */ /* 0x020fca00000000ff */
[----:B------:R-:W-:-:S07]  /*5ac0*/  IMAD R23, R6, R125, RZ ;  /* 0x0000007d06177224 */ /* 0x000fce00078e02ff */
.L_x_215:
[----:B------:R-:W-:Y:S05]  /*5ad0*/  BSYNC B1 ;  /* 0x0000000000017941 */ /* 0x000fea0003800000 */
.L_x_214:
[----:B0-----:R-:W-:Y:S01]  /*5ae0*/  @!P4 IMAD R7, R66, R124, R23 ;  /* 0x0000007c4207c224 */ /* 0x001fe200078e0217 */
[----:B------:R-:W-:Y:S04]  /*5af0*/  BSSY B1, `(.L_x_216) ;  /* 0x0000006000017945 */ /* 0x000fe80003800000 */
[----:B------:R0:W-:Y:S01]  /*5b00*/  @!P4 STG.E.U8 desc[UR38][R8.64+0x50], R7 ;  /* 0x000050070800c986 */ /* 0x0001e2000c101126 */
[----:B------:R-:W-:Y:S05]  /*5b10*/  @P3 BRA `(.L_x_217) ;  /* 0x00000000000c3947 */ /* 0x000fea0003800000 */
[----:B------:R-:W5:Y:S02]  /*5b20*/  LDG.E.U8 R132, desc[UR38][R12.64+0x51] ;  /* 0x000051260c847981 */ /* 0x000f64000c1e1100 */
[----:B-----5:R-:W-:-:S05]  /*5b30*/  PRMT R6, R132, 0x8880, RZ ;  /* 0x0000888084067816 */ /* 0x020fca00000000ff */
[----:B------:R-:W-:-:S07]  /*5b40*/  IMAD R23, R6, R125, RZ ;  /* 0x0000007d06177224 */ /* 0x000fce00078e02ff */
.L_x_217:
[----:B------:R-:W-:Y:S05]  /*5b50*/  BSYNC B1 ;  /* 0x0000000000017941 */ /* 0x000fea0003800000 */
.L_x_216:
[----:B------:R-:W-:Y:S01]  /*5b60*/  @!P3 IMAD R67, R67, R124, R23 ;  /* 0x0000007c4343b224 */ /* 0x000fe200078e0217 */
[----:B------:R-:W-:Y:S04]  /*5b70*/  BSSY B1, `(.L_x_218) ;  /* 0x0000006000017945 */ /* 0x000fe80003800000 */
[----:B------:R0:W-:Y:S01]  /*5b80*/  @!P3 STG.E.U8 desc[UR38][R8.64+0x51], R67 ;  /* 0x000051430800b986 */ /* 0x0001e2000c101126 */
[----:B------:R-:W-:Y:S05]  /*5b90*/  @P1 BRA `(.L_x_219) ;  /* 0x00000000000c1947 */ /* 0x000fea0003800000 */
[----:B------:R-:W5:Y:S02]  /*5ba0*/  LDG.E.U8 R132, desc[UR38][R10.64+0x58] ;  /* 0x000058260a847981 */ /* 0x000f64000c1e1100 */
[----:B-----5:R-:W-:-:S05]  /*5bb0*/  PRMT R6, R132, 0x8880, RZ ;  /* 0x0000888084067816 */ /* 0x020fca00000000ff */
[----:B------:R-:W-:-:S07]  /*5bc0*/  IMAD R23, R6, R125, RZ ;  /* 0x0000007d06177224 */ /* 0x000fce00078e02ff */
.L_x_219:
[----:B------:R-:W-:Y:S05]  /*5bd0*/  BSYNC B1 ;  /* 0x0000000000017941 */ /* 0x000fea0003800000 */
.L_x_218:
[----:B0-----:R-:W-:Y:S01]  /*5be0*/  @!P1 IMAD R7, R68, R124, R23 ;  /* 0x0000007c44079224 */ /* 0x001fe200078e0217 */
[----:B------:R-:W-:Y:S04]  /*5bf0*/  BSSY B1, `(.L_x_220) ;  /* 0x0000006000017945 */ /* 0x000fe80003800000 */
[----:B------:R0:W-:Y:S01]  /*5c00*/  @!P1 STG.E.U8 desc[UR38][R4.64+0x58], R7 ;  /* 0x0000580704009986 */ /* 0x0001e2000c101126 */
[----:B------:R-:W-:Y:S05]  /*5c10*/  @P2 BRA `(.L_x_221) ;  /* 0x00000000000c2947 */ /* 0x000fea0003800000 */
[----:B------:R-:W5:Y:S02]  /*5c20*/  LDG.E.U8 R132, desc[UR38][R10.64+0x59] ;  /* 0x000059260a847981 */ /* 0x000f64000c1e1100 */
[----:B-----5:R-:W-:-:S05]  /*5c30*/  PRMT R6, R132, 0x8880, RZ ;  /* 0x0000888084067816 */ /* 0x020fca00000000ff */
[----:B------:R-:W-:-:S07]  /*5c40*/  IMAD R23, R6, R125, RZ ;  /* 0x0000007d06177224 */ /* 0x000fce00078e02ff */
.L_x_221:
[----:B------:R-:W-:Y:S05]  /*5c50*/  BSYNC B1 ;  /* 0x0000000000017941 */ /* 0x000fea0003800000 */
.L_x_220:
[----:B------:R-:W-:Y:S01]  /*5c60*/  @!P2 IMAD R69, R69, R124, R23 ;  /* 0x0000007c4545a224 */ /* 0x000fe200078e0217 */
[----:B------:R-:W-:Y:S04]  /*5c70*/  BSSY B1, `(.L_x_222) ;  /* 0x0000006000017945 */ /* 0x000fe80003800000 */
[----:B------:R0:W-:Y:S01]  /*5c80*/  @!P2 STG.E.U8 desc[UR38][R4.64+0x59], R69 ;  /* 0x000059450400a986 */ /* 0x0001e2000c101126 */
[----:B------:R-:W-:Y:S05]  /*5c90*/  @P5 BRA `(.L_x_223) ;  /* 0x00000000000c5947 */ /* 0x000fea0003800000 */
[----:B------:R-:W0:Y:S02]  /*5ca0*/  LDG.E.U8 R132, desc[UR38][R12.64+0x58] ;  /* 0x000058260c847981 */ /* 0x000e24000c1e1100 */
[----:B01-3--:R-:W-:-:S05]  /*5cb0*/  PRMT R4, R132, 0x8880, RZ ;  /* 0x0000888084047816 */ /* 0x00bfca00000000ff */
[----:B------:R-:W-:-:S07]  /*5cc0*/  IMAD R23, R4, R125, RZ ;  /* 0x0000007d04177224 */ /* 0x000fce00078e02ff */
.L_x_223:
[----:B------:R-:W-:Y:S05]  /*5cd0*/  BSYNC B1 ;  /* 0x0000000000017941 */ /* 0x000fea0003800000 */
.L_x_222:
[----:B01-3--:R-:W-:Y:S01]  /*5ce0*/  @!P5 IMAD R5, R70, R124, R23 ;  /* 0x0000007c4605d224 */ /* 0x00bfe200078e0217 */
[----:B------:R-:W-:Y:S01]  /*5cf0*/  ISETP.LT.OR P0, PT, R3, 0x5a, !P0 ;  /* 0x0000005a0300780c */ /* 0x000fe20004701670 */
[----:B------:R-:W-:Y:S03]  /*5d00*/  BSSY B1, `(.L_x_224) ;  /* 0x0000006000017945 */ /* 0x000fe60003800000 */
[----:B------:R0:W-:Y:S09]  /*5d10*/  @!P5 STG.E.U8 desc[UR38][R8.64+0x58], R5 ;  /* 0x000058050800d986 */ /* 0x0001f2000c101126 */
[----:B------:R-:W-:Y:S05]  /*5d20*/  @P0 BRA `(.L_x_225) ;  /* 0x00000000000c0947 */ /* 0x000fea0003800000 */
[----:B------:R-:W3:Y:S02]  /*5d30*/  LDG.E.U8 R132, desc[UR38][R12.64+0x59] ;  /* 0x000059260c847981 */ /* 0x000ee4000c1e1100 */
[----:B---3--:R-:W-:-:S05]  /*5d40*/  PRMT R4, R132, 0x8880, RZ ;  /* 0x0000888084047816 */ /* 0x008fca00000000ff */
[----:B------:R-:W-:-:S07]  /*5d50*/  IMAD R23, R4, R125, RZ ;  /* 0x0000007d04177224 */ /* 0x000fce00078e02ff */
.L_x_225:
[----:B------:R-:W-:Y:S05]  /*5d60*/  BSYNC B1 ;  /* 0x0000000000017941 */ /* 0x000fea0003800000 */
.L_x_224:
[----:B------:R-:W-:Y:S01]  /*5d70*/  IMAD R23, R71, R124, R23 ;  /* 0x0000007c47177224 */ /* 0x000fe200078e0217 */
[----:B------:R-:W-:Y:S06]  /*5d80*/  @P0 BRA `(.L_x_226) ;  /* 0x0000001000980947 */ /* 0x000fec0003800000 */
[----:B------:R1:W-:Y:S01]  /*5d90*/  STG.E.U8 desc[UR38][R8.64+0x59], R23 ;  /* 0x0000591708007986 */ /* 0x0003e2000c101126 */
[----:B------:R-:W-:Y:S05]  /*5da0*/  BRA `(.L_x_226) ;  /* 0x0000001000907947 */ /* 0x000fea0003800000 */
.L_x_33:
[C---:B------:R-:W-:Y:S02]  /*5db0*/  ISETP.GE.AND P2, PT, R133.reuse, 0x1, PT ;  /* 0x000000018500780c */ /* 0x040fe40003f46270 */
[----:B------:R-:W-:Y:S02]  /*5dc0*/  ISETP.GE.AND P1, PT, R133, 0x9, PT ;  /* 0x000000098500780c */ /* 0x000fe40003f26270 */
[C---:B------:R-:W-:Y:S02]  /*5dd0*/  ISETP.LT.OR P3, PT, R3.reuse, 0x1, !P2 ;  /* 0x000000010300780c */ /* 0x040fe40005761670 */
[C---:B------:R-:W-:Y:S02]  /*5de0*/  ISETP.LT.OR P5, PT, R3.reuse, 0x2, !P2 ;  /* 0x000000020300780c */ /* 0x040fe400057a1670 */
[C---:B------:R-:W-:Y:S02]  /*5df0*/  ISETP.LT.OR P0, PT, R3.reuse, 0x1, !P1 ;  /* 0x000000010300780c */ /* 0x040fe40004f01670 */
[----:B------:R-:W-:-:S07]  /*5e00*/  ISETP.LT.OR P4, PT, R3, 0x2, !P1 ;  /* 0x000000020300780c */ /* 0x000fce0004f81670 */
[-C--:B------:R-:W-:Y:S02]  /*5e10*/  @!P3 IMAD R11, R72, R124.reuse, RZ ;  /* 0x0000007c480bb224 */ /* 0x080fe400078e02ff */
[-C--:B------:R-:W-:Y:S02]  /*5e20*/  @!P5 IMAD R73, R73, R124.reuse, RZ ;  /* 0x0000007c4949d224 */ /* 0x080fe400078e02ff */
[-C--:B------:R-:W-:Y:S01]  /*5e30*/  @!P0 IMAD R13, R74, R124.reuse, RZ ;  /* 0x0000007c4a0d8224 */ /* 0x080fe200078e02ff */
[----:B------:R0:W-:Y:S01]  /*5e40*/  @!P3 STG.E.U8 desc[UR38][R14.64], R11 ;  /* 0x0000000b0e00b986 */ /* 0x0001e2000c101126 */
[----:B------:R-:W-:Y:S01]  /*5e50*/  ISETP.LT.OR P3, PT, R3, 0x9, !P2 ;  /* 0x000000090300780c */ /* 0x000fe20005761670 */
[----:B------:R-:W-:Y:S02]  /*5e60*/  @!P4 IMAD R75, R75, R124, RZ ;  /* 0x0000007c4b4bc224 */ /* 0x000fe400078e02ff */
[----:B------:R-:W-:Y:S01]  /*5e70*/  @!P5 STG.E.U8 desc[UR38][R14.64+0x1], R73 ;  /* 0x000001490e00d986 */ /* 0x000fe2000c101126 */
[----:B------:R-:W-:-:S03]  /*5e80*/  ISETP.LT.OR P5, PT, R3, 0xa, !P2 ;  /* 0x0000000a0300780c */ /* 0x000fc600057a1670 */
[----:B------:R1:W-:Y:S01]  /*5e90*/  @!P0 STG.E.U8 desc[UR38][R6.64], R13 ;  /* 0x0000000d06008986 */ /* 0x0003e2000c101126 */
[----:B------:R-:W-:-:S03]  /*5ea0*/  ISETP.LT.OR P0, PT, R3, 0x9, !P1 ;  /* 0x000000090300780c */ /* 0x000fc60004f01670 */
[----:B------:R-:W-:Y:S01]  /*5eb0*/  @!P4 STG.E.U8 desc[UR38][R6.64+0x1], R75 ;  /* 0x0000014b0600c986 */ /* 0x000fe2000c101126 */
[----:B------:R-:W-:Y:S01]  /*5ec0*/  ISETP.LT.OR P4, PT, R3, 0xa, !P1 ;  /* 0x0000000a0300780c */ /* 0x000fe20004f81670 */
[----:B------:R-:W-:-:S04]  /*5ed0*/  @!P3 IMAD R21, R76, R124, RZ ;  /* 0x0000007c4c15b224 */ /* 0x000fc800078e02ff */
[-C--:B------:R-:W-:Y:S01]  /*5ee0*/  @!P5 IMAD R77, R77, R124.reuse, RZ ;  /* 0x0000007c4d4dd224 */ /* 0x080fe200078e02ff */
[----:B------:R2:W-:Y:S01]  /*5ef0*/  @!P3 STG.E.U8 desc[UR38][R14.64+0x8], R21 ;  /* 0x000008150e00b986 */ /* 0x0005e2000c101126 */
[C---:B------:R-:W-:Y:S02]  /*5f00*/  ISETP.LT.OR P3, PT, R3.reuse, 0x11, !P2 ;  /* 0x000000110300780c */ /* 0x040fe40005761670 */
[-C--:B0-----:R-:W-:Y:S01]  /*5f10*/  @!P0 IMAD R11, R78, R124.reuse, RZ ;  /* 0x0000007c4e0b8224 */ /* 0x081fe200078e02ff */
[----:B------:R-:W-:Y:S01]  /*5f20*/  @!P5 STG.E.U8 desc[UR38][R14.64+0x9], R77 ;  /* 0x0000094d0e00d986 */ /* 0x000fe2000c101126 */
[----:B------:R-:W-:Y:S02]  /*5f30*/  ISETP.LT.OR P5, PT, R3, 0x12, !P2 ;  /* 0x000000120300780c */ /* 0x000fe400057a1670 */
[----:B------:R-:W-:Y:S01]  /*5f40*/  @!P4 IMAD R79, R79, R124, RZ ;  /* 0x0000007c4f4fc224 */ /* 0x000fe200078e02ff */
[----:B------:R0:W-:Y:S01]  /*5f50*/  @!P0 STG.E.U8 desc[UR38][R6.64+0x8], R11 ;  /* 0x0000080b06008986 */ /* 0x0001e2000c101126 */
[----:B------:R-:W-:-:S03]  /*5f60*/  ISETP.LT.OR P0, PT, R3, 0x11, !P1 ;  /* 0x000000110300780c */ /* 0x000fc60004f01670 */
[----:B------:R-:W-:Y:S01]  /*5f70*/  @!P4 STG.E.U8 desc[UR38][R6.64+0x9], R79 ;  /* 0x0000094f0600c986 */ /* 0x000fe2000c101126 */
[----:B------:R-:W-:Y:S01]  /*5f80*/  ISETP.LT.OR P4, PT, R3, 0x12, !P1 ;  /* 0x000000120300780c */ /* 0x000fe20004f81670 */
[----:B-1----:R-:W-:-:S04]  /*5f90*/  @!P3 IMAD R13, R80, R124, RZ ;  /* 0x0000007c500db224 */ /* 0x002fc800078e02ff */
[-C--:B------:R-:W-:Y:S01]  /*5fa0*/  @!P5 IMAD R81, R81, R124.reuse, RZ ;  /* 0x0000007c5151d224 */ /* 0x080fe200078e02ff */
[----:B------:R1:W-:Y:S01]  /*5fb0*/  @!P3 STG.E.U8 desc[UR38][R14.64+0x10], R13 ;  /* 0x0000100d0e00b986 */ /* 0x0003e2000c101126 */
[C---:B------:R-:W-:Y:S02]  /*5fc0*/  ISETP.LT.OR P3, PT, R3.reuse, 0x19, !P2 ;  /* 0x000000190300780c */ /* 0x040fe40005761670 */
[-C--:B--2---:R-:W-:Y:S01]  /*5fd0*/  @!P0 IMAD R21, R82, R124.reuse, RZ ;  /* 0x0000007c52158224 */ /* 0x084fe200078e02ff */
[----:B------:R-:W-:Y:S01]  /*5fe0*/  @!P5 STG.E.U8 desc[UR38][R14.64+0x11], R81 ;  /* 0x000011510e00d986 */ /* 0x000fe2000c101126 */
[----:B------:R-:W-:Y:S02]  /*5ff0*/  ISETP.LT.OR P5, PT, R3, 0x1a, !P2 ;  /* 0x0000001a0300780c */ /* 0x000fe400057a1670 */
[----:B------:R-:W-:Y:S01]  /*6000*/  @!P4 IMAD R83, R83, R124, RZ ;  /* 0x0000007c5353c224 */ /* 0x000fe200078e02ff */
[----:B------:R2:W-:Y:S01]  /*6010*/  @!P0 STG.E.U8 desc[UR38][R6.64+0x10], R21 ;  /* 0x0000101506008986 */ /* 0x0005e2000c101126 */
[----:B------:R-:W-:-:S03]  /*6020*/  ISETP.LT.OR P0, PT, R3, 0x19, !P1 ;  /* 0x000000190300780c */ /* 0x000fc60004f01670 */
[----:B------:R-:W-:Y:S01]  /*6030*/  @!P4 STG.E.U8 desc[UR38][R6.64+0x11], R83 ;  /* 0x000011530600c986 */ /* 0x000fe2000c101126 */
[----:B------:R-:W-:Y:S01]  /*6040*/  ISETP.LT.OR P4, PT, R3, 0x1a, !P1 ;  /* 0x0000001a0300780c */ /* 0x000fe20004f81670 */
[----:B0-----:R-:W-:-:S04]  /*6050*/  @!P3 IMAD R11, R84, R124, RZ ;  /* 0x0000007c540bb224 */ /* 0x001fc800078e02ff */
[-C--:B------:R-:W-:Y:S01]  /*6060*/  @!P5 IMAD R85, R85, R124.reuse, RZ ;  /* 0x0000007c5555d224 */ /* 0x080fe200078e02ff */
[----:B------:R0:W-:Y:S01]  /*6070*/  @!P3 STG.E.U8 desc[UR38][R14.64+0x18], R11 ;  /* 0x0000180b0e00b986 */ /* 0x0001e2000c101126 */
[C---:B------:R-:W-:Y:S02]  /*6080*/  ISETP.LT.OR P3, PT, R3.reuse, 0x21, !P2 ;  /* 0x000000210300780c */ /* 0x040fe40005761670 */
[-C--:B-1----:R-:W-:Y:S01]  /*6090*/  @!P0 IMAD R13, R86, R124.reuse, RZ ;  /* 0x0000007c560d8224 */ /* 0x082fe200078e02ff */
[----:B------:R-:W-:Y:S01]  /*60a0*/  @!P5 STG.E.U8 desc[UR38][R14.64+0x19], R85 ;  /* 0x000019550e00d986 */ /* 0x000fe2000c101126 */
[----:B------:R-:W-:Y:S02]  /*60b0*/  ISETP.LT.OR P5, PT, R3, 0x22, !P2 ;  /* 0x000000220300780c */ /* 0x000fe400057a1670 */
[----:B------:R-:W-:Y:S01]  /*60c0*/  @!P4 IMAD R87, R87, R124, RZ ;  /* 0x0000007c5757c224 */ /* 0x000fe200078e02ff */
[----:B------:R1:W-:Y:S01]  /*60d0*/  @!P0 STG.E.U8 desc[UR38][R6.64+0x18], R13 ;  /* 0x0000180d06008986 */ /* 0x0003e2000c101126 */
[----:B------:R-:W-:-:S03]  /*60e0*/  ISETP.LT.OR P0, PT, R3, 0x21, !P1 ;  /* 0x000000210300780c */ /* 0x000fc60004f01670 */
[----:B------:R-:W-:Y:S01]  /*60f0*/  @!P4 STG.E.U8 desc[UR38][R6.64+0x19], R87 ;  /* 0x000019570600c986 */ /* 0x000fe2000c101126 */
[----:B------:R-:W-:Y:S01]  /*6100*/  ISETP.LT.OR P4, PT, R3, 0x22, !P1 ;  /* 0x000000220300780c */ /* 0x000fe20004f81670 */
[----:B--2---:R-:W-:-:S04]  /*6110*/  @!P3 IMAD R21, R88, R124, RZ ;  /* 0x0000007c5815b224 */ /* 0x004fc800078e02ff */
        /* <DEDUP_REMOVED lines=80> */
[----:B------:R-:W-:-:S02]  /*6620*/  ISETP.GE.AND P0, PT, R133, 0x81, PT ;  /* 0x000000818500780c */ /* 0x000fc40003f06270 */
[C---:B------:R-:W-:Y:S01]  /*6630*/  ISETP.LT.OR P5, PT, R3.reuse, 0x59, !P1 ;  /* 0x000000590300780c */ /* 0x040fe20004fa1670 */
[----:B------:R-:W-:Y:S01]  /*6640*/  @!P4 STG.E.U8 desc[UR38][R6.64+0x51], R115 ;  /* 0x000051730600c986 */ /* 0x000fe2000c101126 */
[C---:B------:R-:W-:Y:S01]  /*6650*/  ISETP.LT.OR P1, PT, R3.reuse, 0x5a, !P1 ;  /* 0x0000005a0300780c */ /* 0x040fe20004f21670 */
[----:B-1----:R-:W-:Y:S01]  /*6660*/  @!P3 IMAD R13, R116, R124, RZ ;  /* 0x0000007c740db224 */ /* 0x002fe200078e02ff */
[----:B------:R-:W-:-:S03]  /*6670*/  ISETP.LT.OR P4, PT, R3, 0x1, !P0 ;  /* 0x000000010300780c */ /* 0x000fc60004781670 */
[----:B------:R-:W-:Y:S01]  /*6680*/  @!P2 IMAD R117, R117, R124, RZ ;  /* 0x0000007c7575a224 */ /* 0x000fe200078e02ff */
[----:B------:R1:W-:Y:S01]  /*6690*/  @!P3 STG.E.U8 desc[UR38][R14.64+0x58], R13 ;  /* 0x0000580d0e00b986 */ /* 0x0003e2000c101126 */
[----:B------:R-:W-:-:S03]  /*66a0*/  ISETP.LT.OR P3, PT, R3, 0x2, !P0 ;  /* 0x000000020300780c */ /* 0x000fc60004761670 */
[----:B------:R3:W-:Y:S01]  /*66b0*/  @!P2 STG.E.U8 desc[UR38][R14.64+0x59], R117 ;  /* 0x000059750e00a986 */ /* 0x0007e2000c101126 */
[-C--:B--2---:R-:W-:Y:S01]  /*66c0*/  @!P5 IMAD R21, R118, R124.reuse, RZ ;  /* 0x0000007c7615d224 */ /* 0x084fe200078e02ff */
[----:B------:R-:W-:Y:S01]  /*66d0*/  ISETP.GE.AND P2, PT, R133, 0x89, PT ;  /* 0x000000898500780c */ /* 0x000fe20003f46270 */
[-C--:B------:R-:W-:Y:S02]  /*66e0*/  @!P1 IMAD R119, R119, R124.reuse, RZ ;  /* 0x0000007c77779224 */ /* 0x080fe400078e02ff */
[----:B0-----:R-:W-:Y:S01]  /*66f0*/  @!P4 IMAD R11, R24, R124, RZ ;  /* 0x0000007c180bc224 */ /* 0x001fe200078e02ff */
[----:B------:R-:W-:Y:S01]  /*6700*/  @!P5 STG.E.U8 desc[UR38][R6.64+0x58], R21 ;  /* 0x000058150600d986 */ /* 0x000fe2000c101126 */
[----:B------:R-:W-:-:S03]  /*6710*/  ISETP.LT.OR P5, PT, R3, 0x1, !P2 ;  /* 0x000000010300780c */ /* 0x000fc600057a1670 */
[----:B------:R-:W-:Y:S01]  /*6720*/  @!P3 IMAD R25, R25, R124, RZ ;  /* 0x0000007c1919b224 */ /* 0x000fe200078e02ff */
[----:B------:R0:W-:Y:S01]  /*6730*/  @!P1 STG.E.U8 desc[UR38][R6.64+0x59], R119 ;  /* 0x0000597706009986 */ /* 0x0001e2000c101126 */
[----:B------:R-:W-:-:S03]  /*6740*/  ISETP.LT.OR P1, PT, R3, 0x2, !P2 ;  /* 0x000000020300780c */ /* 0x000fc60005721670 */
[----:B------:R2:W-:Y:S01]  /*6750*/  @!P4 STG.E.U8 desc[UR38][R4.64], R11 ;  /* 0x0000000b0400c986 */ /* 0x0005e2000c101126 */
[----:B------:R-:W-:-:S03]  /*6760*/  ISETP.LT.OR P4, PT, R3, 0x9, !P0 ;  /* 0x000000090300780c */ /* 0x000fc60004781670 */
[----:B------:R-:W-:Y:S01]  /*6770*/  @!P3 STG.E.U8 desc[UR38][R4.64+0x1], R25 ;  /* 0x000001190400b986 */ /* 0x000fe2000c101126 */
[----:B------:R-:W-:Y:S01]  /*6780*/  ISETP.LT.OR P3, PT, R3, 0xa, !P0 ;  /* 0x0000000a0300780c */ /* 0x000fe20004761670 */
[----:B-1----:R-:W-:-:S04]  /*6790*/  @!P5 IMAD R13, R26, R124, RZ ;  /* 0x0000007c1a0dd224 */ /* 0x002fc800078e02ff */
[-C--:B------:R-:W-:Y:S01]  /*67a0*/  @!P1 IMAD R27, R27, R124.reuse, RZ ;  /* 0x0000007c1b1b9224 */ /* 0x080fe200078e02ff */
[----:B------:R-:W-:Y:S01]  /*67b0*/  @!P5 STG.E.U8 desc[UR38][R8.64], R13 ;  /* 0x0000000d0800d986 */ /* 0x000fe2000c101126 */
[C---:B------:R-:W-:Y:S02]  /*67c0*/  ISETP.LT.OR P5, PT, R3.reuse, 0x9, !P2 ;  /* 0x000000090300780c */ /* 0x040fe400057a1670 */
[-C--:B---3--:R-:W-:Y:S01]  /*67d0*/  @!P4 IMAD R15, R28, R124.reuse, RZ ;  /* 0x0000007c1c0fc224 */ /* 0x088fe200078e02ff */
[----:B------:R-:W-:Y:S01]  /*67e0*/  @!P1 STG.E.U8 desc[UR38][R8.64+0x1], R27 ;  /* 0x0000011b08009986 */ /* 0x000fe2000c101126 */
[----:B------:R-:W-:Y:S02]  /*67f0*/  ISETP.LT.OR P1, PT, R3, 0xa, !P2 ;  /* 0x0000000a0300780c */ /* 0x000fe40005721670 */
[----:B------:R-:W-:Y:S01]  /*6800*/  @!P3 IMAD R29, R29, R124, RZ ;  /* 0x0000007c1d1db224 */ /* 0x000fe200078e02ff */
[----:B------:R-:W-:Y:S01]  /*6810*/  @!P4 STG.E.U8 desc[UR38][R4.64+0x8], R15 ;  /* 0x0000080f0400c986 */ /* 0x000fe2000c101126 */
[----:B------:R-:W-:-:S03]  /*6820*/  ISETP.LT.OR P4, PT, R3, 0x11, !P0 ;  /* 0x000000110300780c */ /* 0x000fc60004781670 */
[----:B------:R-:W-:Y:S01]  /*6830*/  @!P3 STG.E.U8 desc[UR38][R4.64+0x9], R29 ;  /* 0x0000091d0400b986 */ /* 0x000fe2000c101126 */
[----:B------:R-:W-:Y:S01]  /*6840*/  ISETP.LT.OR P3, PT, R3, 0x12, !P0 ;  /* 0x000000120300780c */ /* 0x000fe20004761670 */
[----:B0-----:R-:W-:-:S04]  /*6850*/  @!P5 IMAD R7, R30, R124, RZ ;  /* 0x0000007c1e07d224 */ /* 0x001fc800078e02ff */
[-C--:B------:R-:W-:Y:S01]  /*6860*/  @!P1 IMAD R31, R31, R124.reuse, RZ ;  /* 0x0000007c1f1f9224 */ /* 0x080fe200078e02ff */
[----:B------:R0:W-:Y:S01]  /*6870*/  @!P5 STG.E.U8 desc[UR38][R8.64+0x8], R7 ;  /* 0x000008070800d986 */ /* 0x0001e2000c101126 */
[C---:B------:R-:W-:Y:S02]  /*6880*/  ISETP.LT.OR P5, PT, R3.reuse, 0x11, !P2 ;  /* 0x000000110300780c */ /* 0x040fe400057a1670 */
[-C--:B--2---:R-:W-:Y:S01]  /*6890*/  @!P4 IMAD R11, R32, R124.reuse, RZ ;  /* 0x0000007c200bc224 */ /* 0x084fe200078e02ff */
        /* <DEDUP_REMOVED lines=11> */
[-C--:B------:R-:W-:Y:S01]  /*6950*/  @!P4 IMAD R13, R36, R124.reuse, RZ ;  /* 0x0000007c240dc224 */ /* 0x080fe200078e02ff */
        /* <DEDUP_REMOVED lines=67> */
[----:B-1----:R-:W-:-:S04]  /*6d90*/  @!P5 IMAD R13, R58, R124, RZ ;  /* 0x0000007c3a0dd224 */ /* 0x002fc800078e02ff */
        /* <DEDUP_REMOVED lines=12> */
[----:B------:R-:W-:-:S04]  /*6e60*/  @!P1 IMAD R11, R62, R124, RZ ;  /* 0x0000007c3e0b9224 */ /* 0x000fc800078e02ff */
[-C--:B------:R-:W-:Y:S01]  /*6e70*/  @!P4 IMAD R63, R63, R124.reuse, RZ ;  /* 0x0000007c3f3fc224 */ /* 0x080fe200078e02ff */
[----:B------:R1:W-:Y:S01]  /*6e80*/  @!P1 STG.E.U8 desc[UR38][R8.64+0x48], R11 ;  /* 0x0000480b08009986 */ /* 0x0003e2000c101126 */
[----:B------:R-:W-:Y:S02]  /*6e90*/  ISETP.LT.OR P1, PT, R3, 0x51, !P2 ;  /* 0x000000510300780c */ /* 0x000fe40005721670 */
[----:B------:R-:W-:Y:S01]  /*6ea0*/  @!P3 IMAD R65, R65, R124, RZ ;  /* 0x0000007c4141b224 */ /* 0x000fe200078e02ff */
[----:B------:R3:W-:Y:S01]  /*6eb0*/  @!P4 STG.E.U8 desc[UR38][R8.64+0x49], R63 ;  /* 0x0000493f0800c986 */ /* 0x0007e2000c101126 */
[----:B------:R-:W-:-:S03]  /*6ec0*/  ISETP.LT.OR P4, PT, R3, 0x52, !P2 ;  /* 0x000000520300780c */ /* 0x000fc60005781670 */
[----:B------:R3:W-:Y:S01]  /*6ed0*/  @!P3 STG.E.U8 desc[UR38][R4.64+0x51], R65 ;  /* 0x000051410400b986 */ /* 0x0007e2000c101126 */
[C---:B------:R-:W-:Y:S02]  /*6ee0*/  ISETP.LT.OR P3, PT, R3.reuse, 0x59, !P0 ;  /* 0x000000590300780c */ /* 0x040fe40004761670 */
[C---:B------:R-:W-:Y:S01]  /*6ef0*/  ISETP.LT.OR P0, PT, R3.reuse, 0x5a, !P0 ;  /* 0x0000005a0300780c */ /* 0x040fe20004701670 */
[----:B------:R3:W-:Y:S01]  /*6f00*/  @!P5 STG.E.U8 desc[UR38][R4.64+0x50], R13 ;  /* 0x0000500d0400d986 */ /* 0x0007e2000c101126 */
[C---:B------:R-:W-:Y:S02]  /*6f10*/  ISETP.LT.OR P5, PT, R3.reuse, 0x59, !P2 ;  /* 0x000000590300780c */ /* 0x040fe400057a1670 */
[----:B------:R-:W-:Y:S01]  /*6f20*/  ISETP.LT.OR P2, PT, R3, 0x5a, !P2 ;  /* 0x0000005a0300780c */ /* 0x000fe20005741670 */
[-C--:B------:R-:W-:Y:S02]  /*6f30*/  @!P1 IMAD R3, R66, R124.reuse, RZ ;  /* 0x0000007c42039224 */ /* 0x080fe400078e02ff */
[----:B------:R-:W-:-:S03]  /*6f40*/  @!P4 IMAD R67, R67, R124, RZ ;  /* 0x0000007c4343c224 */ /* 0x000fc600078e02ff */
[----:B------:R3:W-:Y:S01]  /*6f50*/  @!P1 STG.E.U8 desc[UR38][R8.64+0x50], R3 ;  /* 0x0000500308009986 */ /* 0x0007e2000c101126 */
[-C--:B0-----:R-:W-:Y:S02]  /*6f60*/  @!P3 IMAD R7, R68, R124.reuse, RZ ;  /* 0x0000007c4407b224 */ /* 0x081fe400078e02ff */
[-C--:B------:R-:W-:Y:S01]  /*6f70*/  @!P0 IMAD R69, R69, R124.reuse, RZ ;  /* 0x0000007c45458224 */ /* 0x080fe200078e02ff */
[----:B------:R3:W-:Y:S01]  /*6f80*/  @!P4 STG.E.U8 desc[UR38][R8.64+0x51], R67 ;  /* 0x000051430800c986 */ /* 0x0007e2000c101126 */
[-C--:B-1----:R-:W-:Y:S02]  /*6f90*/  @!P5 IMAD R11, R70, R124.reuse, RZ ;  /* 0x0000007c460bd224 */ /* 0x082fe400078e02ff */
[----:B------:R-:W-:Y:S01]  /*6fa0*/  @!P2 IMAD R71, R71, R124, RZ ;  /* 0x0000007c4747a224 */ /* 0x000fe200078e02ff */
[----:B------:R3:W-:Y:S04]  /*6fb0*/  @!P3 STG.E.U8 desc[UR38][R4.64+0x58], R7 ;  /* 0x000058070400b986 */ /* 0x0007e8000c101126 */
[----:B------:R3:W-:Y:S04]  /*6fc0*/  @!P0 STG.E.U8 desc[UR38][R4.64+0x59], R69 ;  /* 0x0000594504008986 */ /* 0x0007e8000c101126 */
[----:B------:R3:W-:Y:S04]  /*6fd0*/  @!P5 STG.E.U8 desc[UR38][R8.64+0x58], R11 ;  /* 0x0000580b0800d986 */ /* 0x0007e8000c101126 */
[----:B------:R3:W-:Y:S02]  /*6fe0*/  @!P2 STG.E.U8 desc[UR38][R8.64+0x59], R71 ;  /* 0x000059470800a986 */ /* 0x0007e4000c101126 */
.L_x_226:
[----:B------:R-:W-:Y:S05]  /*6ff0*/  BSYNC B0 ;  /* 0x0000000000007941 */ /* 0x000fea0003800000 */
.L_x_32:
[----:B------:R-:W-:Y:S01]  /*7000*/  IADD3 R16, P0, R16, UR36, RZ ;  /* 0x0000002410107c10 */ /* 0x000fe2000ff1e0ff */
[----:B------:R-:W-:Y:S01]  /*7010*/  ULDC.64 UR4, c[0x0][0x650] ;  /* 0x0001940000047ab9 */ /* 0x000fe20000000a00 */
[----:B---3--:R-:W-:Y:S01]  /*7020*/  PRMT R3, RZ, 0x7610, R3 ;  /* 0x00007610ff037816 */ /* 0x008fe20000000003 */
[----:B------:R-:W-:Y:S01]  /*7030*/  IMAD.MOV.U32 R122, RZ, RZ, -0x1 ;  /* 0xffffffffff7a7424 */ /* 0x000fe200078e00ff */
[----:B------:R-:W-:Y:S01]  /*7040*/  IADD3.X R17, R17, UR42, RZ, P0, !PT ;  /* 0x0000002a11117c10 */ /* 0x000fe200087fe4ff */
[----:B-1----:R-:W-:Y:S01]  /*7050*/  IMAD.MOV.U32 R23, RZ, RZ, -0x1 ;  /* 0xffffffffff177424 */ /* 0x002fe200078e00ff */
[----:B------:R-:W-:-:S04]  /*7060*/  ISETP.GE.U32.AND P0, PT, R16, UR4, PT ;  /* 0x0000000410007c0c */ /* 0x000fc8000bf06070 */
[----:B------:R-:W-:-:S13]  /*7070*/  ISETP.GE.U32.AND.EX P0, PT, R17, UR5, PT, P0 ;  /* 0x0000000511007c0c */ /* 0x000fda000bf06100 */
[----:B------:R-:W-:Y:S05]  /*7080*/  @P0 BRA `(.L_x_227) ;  /* 0x0000000400500947 */ /* 0x000fea0003800000 */
[----:B------:R-:W1:Y:S01]  /*7090*/  LDC.64 R10, c[0x0][0x628] ;  /* 0x00018a00ff0a7b82 */ /* 0x000e620000000a00 */
[----:B------:R-:W3:Y:S01]  /*70a0*/  S2R R12, SR_CTAID.X ;  /* 0x00000000000c7919 */ /* 0x000ee20000002500 */
[----:B0-2-4-:R-:W-:Y:S02]  /*70b0*/  IMAD.MOV.U32 R8, RZ, RZ, R16 ;  /* 0x000000ffff087224 */ /* 0x015fe400078e0010 */
[----:B------:R-:W-:Y:S01]  /*70c0*/  IMAD.MOV.U32 R9, RZ, RZ, R17 ;  /* 0x000000ffff097224 */ /* 0x000fe200078e0011 */
[----:B------:R-:W0:Y:S03]  /*70d0*/  S2R R20, SR_CTAID.Y ;  /* 0x0000000000147919 */ /* 0x000e260000002600 */
[----:B------:R-:W2:Y:S08]  /*70e0*/  LDC R0, c[0x0][0x630] ;  /* 0x00018c00ff007b82 */ /* 0x000eb00000000800 */
[----:B------:R-:W4:Y:S01]  /*70f0*/  LDC.64 R14, c[0x0][0x620] ;  /* 0x00018800ff0e7b82 */ /* 0x000f220000000a00 */
[----:B-1----:R-:W-:-:S04]  /*7100*/  ISETP.NE.U32.AND P0, PT, R10, RZ, PT ;  /* 0x000000ff0a00720c */ /* 0x002fc80003f05070 */
[----:B------:R-:W-:-:S13]  /*7110*/  ISETP.NE.AND.EX P0, PT, R11, RZ, PT, P0 ;  /* 0x000000ff0b00720c */ /* 0x000fda0003f05300 */
[----:B0-234-:R-:W-:Y:S05]  /*7120*/  @!P0 BRA `(.L_x_228) ;  /* 0x0000000000288947 */ /* 0x01dfea0003800000 */
        /* <DEDUP_REMOVED lines=10> */
.L_x_228:
[-CC-:B------:R-:W-:Y:S01]  /*71d0*/  SHF.R.U64 R23, R8, R0.reuse, R9.reuse ;  /* 0x0000000008177219 */ /* 0x180fe20000001209 */
[----:B------:R-:W0:Y:S01]  /*71e0*/  LDC.64 R26, c[0x0][0x640] ;  /* 0x00019000ff1a7b82 */ /* 0x000e220000000a00 */
[----:B------:R-:W-:Y:S01]  /*71f0*/  SHF.R.U32.HI R0, RZ, R0, R9 ;  /* 0x00000000ff007219 */ /* 0x000fe20000011609 */
[----:B------:R-:W-:Y:S01]  /*7200*/  ULDC UR4, c[0x0][0x150] ;  /* 0x0000540000047ab9 */ /* 0x000fe20000000800 */
[----:B------:R-:W-:Y:S02]  /*7210*/  IADD3 R3, P0, RZ, -R23, RZ ;  /* 0x80000017ff037210 */ /* 0x000fe40007f1e0ff */
[----:B------:R-:W-:-:S03]  /*7220*/  I2FP.F32.U32 R7, R12 ;  /* 0x0000000c00077245 */ /* 0x000fc60000201000 */
[----:B------:R-:W1:Y:S01]  /*7230*/  LDC R6, c[0x0][0x618] ;  /* 0x00018600ff067b82 */ /* 0x000e620000000800 */
[----:B------:R-:W-:Y:S02]  /*7240*/  IMAD.X R5, RZ, RZ, ~R0, P0 ;  /* 0x000000ffff057224 */ /* 0x000fe400000e0e00 */
[----:B------:R-:W-:Y:S01]  /*7250*/  FMUL R7, R7, UR4 ;  /* 0x0000000407077c20 */ /* 0x000fe20008400000 */
[----:B------:R-:W-:Y:S01]  /*7260*/  ULDC UR4, c[0x0][0x154] ;  /* 0x0000550000047ab9 */ /* 0x000fe20000000800 */
[-C--:B------:R-:W-:Y:S02]  /*7270*/  IMAD R0, R5, R14.reuse, RZ ;  /* 0x0000000e05007224 */ /* 0x080fe400078e02ff */
[C---:B------:R-:W-:Y:S01]  /*7280*/  IMAD.WIDE.U32 R4, R3.reuse, R14, R16 ;  /* 0x0000000e03047225 */ /* 0x040fe200078e0010 */
[----:B------:R-:W2:Y:S01]  /*7290*/  LDC R8, c[0x0][0x608] ;  /* 0x00018200ff087b82 */ /* 0x000ea20000000800 */
[----:B------:R-:W3:Y:S02]  /*72a0*/  F2I.U32.TRUNC.NTZ R7, R7 ;  /* 0x0000000700077305 */ /* 0x000ee4000020f000 */
[----:B------:R-:W-:Y:S01]  /*72b0*/  IMAD R3, R3, R15, R0 ;  /* 0x0000000f03037224 */ /* 0x000fe200078e0200 */
[----:B------:R-:W-:-:S03]  /*72c0*/  I2FP.F32.U32 R0, R20 ;  /* 0x0000001400007245 */ /* 0x000fc60000201000 */
[----:B------:R-:W-:Y:S01]  /*72d0*/  IMAD.IADD R3, R5, 0x1, R3 ;  /* 0x0000000105037824 */ /* 0x000fe200078e0203 */
[----:B------:R-:W4:Y:S01]  /*72e0*/  LDC R11, c[0x0][0x658] ;  /* 0x00019600ff0b7b82 */ /* 0x000f220000000800 */
[----:B0-----:R-:W-:-:S04]  /*72f0*/  ISETP.NE.U32.AND P0, PT, R26, RZ, PT ;  /* 0x000000ff1a00720c */ /* 0x001fc80003f05070 */
[----:B------:R-:W-:-:S03]  /*7300*/  ISETP.NE.AND.EX P0, PT, R27, RZ, PT, P0 ;  /* 0x000000ff1b00720c */ /* 0x000fc60003f05300 */
[----:B------:R-:W0:Y:S01]  /*7310*/  LDC R9, c[0x0][0x144] ;  /* 0x00005100ff097b82 */ /* 0x000e220000000800 */
[-C--:B-1----:R-:W-:Y:S01]  /*7320*/  SHF.R.U64 R10, R4, R6.reuse, R3 ;  /* 0x00000006040a7219 */ /* 0x082fe20000001203 */
[----:B---3--:R-:W-:Y:S01]  /*7330*/  IMAD.MOV R7, RZ, RZ, -R7 ;  /* 0x000000ffff077224 */ /* 0x008fe200078e0a07 */
[----:B------:R-:W-:Y:S01]  /*7340*/  SHF.R.U32.HI R3, RZ, R6, R3 ;  /* 0x00000006ff037219 */ /* 0x000fe20000011603 */
[----:B------:R-:W-:-:S04]  /*7350*/  FMUL R6, R0, UR4 ;  /* 0x0000000400067c20 */ /* 0x000fc80008400000 */
[----:B------:R-:W1:Y:S01]  /*7360*/  LDC R21, c[0x0][0x148] ;  /* 0x00005200ff157b82 */ /* 0x000e620000000800 */
[----:B------:R3:W0:Y:S01]  /*7370*/  F2I.U32.TRUNC.NTZ R14, R6 ;  /* 0x00000006000e7305 */ /* 0x000622000020f000 */
[-CC-:B--2---:R-:W-:Y:S02]  /*7380*/  SHF.R.U64 R13, R10, R8.reuse, R3.reuse ;  /* 0x000000080a0d7219 */ /* 0x184fe40000001203 */
[----:B------:R-:W-:-:S04]  /*7390*/  SHF.R.U32.HI R0, RZ, R8, R3 ;  /* 0x00000008ff007219 */ /* 0x000fc80000011603 */
[----:B------:R-:W2:Y:S01]  /*73a0*/  LDC R24, c[0x0][0x600] ;  /* 0x00018000ff187b82 */ /* 0x000ea20000000800 */
[-CC-:B----4-:R-:W-:Y:S02]  /*73b0*/  SHF.R.U64 R15, R13, R11.reuse, R0.reuse ;  /* 0x0000000b0d0f7219 */ /* 0x190fe40000001200 */
[----:B------:R-:W-:-:S03]  /*73c0*/  SHF.R.U32.HI R5, RZ, R11, R0 ;  /* 0x0000000bff057219 */ /* 0x000fc60000011600 */
[----:B------:R-:W-:Y:S02]  /*73d0*/  IMAD.MOV.U32 R4, RZ, RZ, R15 ;  /* 0x000000ffff047224 */ /* 0x000fe400078e000f */
[----:B------:R-:W4:Y:S01]  /*73e0*/  LDC R28, c[0x0][0x648] ;  /* 0x00019200ff1c7b82 */ /* 0x000f220000000800 */
[----:B0-----:R-:W-:-:S07]  /*73f0*/  IMAD R25, R9, R7, R12 ;  /* 0x0000000709197224 */ /* 0x001fce00078e020c */
[----:B------:R-:W0:Y:S08]  /*7400*/  LDC R29, c[0x0][0x638] ;  /* 0x00018e00ff1d7b82 */ /* 0x000e300000000800 */
[----:B------:R-:W0:Y:S01]  /*7410*/  LDC R30, c[0x0][0x610] ;  /* 0x00018400ff1e7b82 */ /* 0x000e220000000800 */
[----:B-123--:R-:W-:Y:S05]  /*7420*/  @!P0 BRA `(.L_x_229) ;  /* 0x0000000000288947 */ /* 0x00efea0003800000 */
[----:B------:R-:W1:Y:S02]  /*7430*/  LDC R0, c[0x0][0x64c] ;  /* 0x00019300ff007b82 */ /* 0x000e640000000800 */
[----:B-1----:R-:W-:-:S05]  /*7440*/  IADD3 R3, P0, R15, R0, RZ ;  /* 0x000000000f037210 */ /* 0x002fca0007f1e0ff */
        /* <DEDUP_REMOVED lines=8> */
.L_x_229:
[----:B------:R-:W-:Y:S01]  /*74d0*/  ISETP.NE.AND P0, PT, R2, 0x1, PT ;  /* 0x000000010200780c */ /* 0x000fe20003f05270 */
[----:B------:R-:W-:Y:S01]  /*74e0*/  IMAD.MOV R14, RZ, RZ, -R14 ;  /* 0x000000ffff0e7224 */ /* 0x000fe200078e0a0e */
[----:B----4-:R-:W-:Y:S01]  /*74f0*/  SHF.R.U64 R3, R4, R28, R5 ;  /* 0x0000001c04037219 */ /* 0x010fe20000001205 */
[----:B------:R-:W-:Y:S01]  /*7500*/  VIADD R5, R24, 0xffffffff ;  /* 0xffffffff18057836 */ /* 0x000fe20000000000 */
[----:B------:R-:W-:-:S03]  /*7510*/  LOP3.LUT R0, R13, R130, RZ, 0xc0, !PT ;  /* 0x000000820d007212 */ /* 0x000fc600078ec0ff */
[----:B------:R-:W-:Y:S01]  /*7520*/  IMAD.MOV R4, RZ, RZ, -R3 ;  /* 0x000000ffff047224 */ /* 0x000fe200078e0a03 */
[----:B------:R-:W-:Y:S01]  /*7530*/  LOP3.LUT R10, R10, R5, RZ, 0xc0, !PT ;  /* 0x000000050a0a7212 */ /* 0x000fe200078ec0ff */
[----:B------:R-:W-:Y:S02]  /*7540*/  IMAD R0, R127, R3, R0 ;  /* 0x000000037f007224 */ /* 0x000fe400078e0200 */
[----:B0-----:R-:W-:Y:S02]  /*7550*/  IMAD R3, R4, R29, R15 ;  /* 0x0000001d04037224 */ /* 0x001fe400078e020f */
[----:B------:R-:W-:Y:S02]  /*7560*/  @P0 IMAD R25, R21, R14, R20 ;  /* 0x0000000e15190224 */ /* 0x000fe400078e0214 */
[----:B------:R-:W-:Y:S02]  /*7570*/  IMAD R5, R3, R24, R10 ;  /* 0x0000001803057224 */ /* 0x000fe400078e020a */
[----:B------:R-:W-:-:S02]  /*7580*/  IMAD R0, R0, R30, R25 ;  /* 0x0000001e00007224 */ /* 0x000fc400078e0219 */
[----:B------:R-:W-:-:S03]  /*7590*/  IMAD.MOV.U32 R4, RZ, RZ, 0x1 ;  /* 0x00000001ff047424 */ /* 0x000fc600078e00ff */
[----:B------:R-:W-:Y:S02]  /*75a0*/  SEL R122, R5, R0, !P0 ;  /* 0x00000000057a7207 */ /* 0x000fe40004000000 */
[----:B------:R-:W-:Y:S02]  /*75b0*/  PRMT R3, R4, 0x7610, R3 ;  /* 0x0000761004037816 */ /* 0x000fe40000000003 */
[----:B------:R-:W-:-:S07]  /*75c0*/  SEL R0, R0, R5, !P0 ;  /* 0x0000000500007207 */ /* 0x000fce0004000000 */
.L_x_227:
[----:B------:R-:W-:Y:S01]  /*75d0*/  LOP3.LUT P0, RZ, R3, 0xff, RZ, 0xc0, !PT ;  /* 0x000000ff03ff7812 */ /* 0x000fe2000780c0ff */
[----:B------:R-:W-:-:S12]  /*75e0*/  IMAD.MOV.U32 R123, RZ, RZ, R0 ;  /* 0x000000ffff7b7224 */ /* 0x000fd800078e0000 */
[----:B------:R-:W-:Y:S05]  /*75f0*/  @P0 BRA `(.L_x_230) ;  /* 0xffffff9c009c0947 */ /* 0x000fea000383ffff */
[----:B------:R-:W-:Y:S05]  /*7600*/  EXIT ;  /* 0x000000000000794d */ /* 0x000fea0003800000 */
.L_x_7:
        /* <DEDUP_REMOVED lines=26> */
.L_x_232:
[----:B------:R-:W0:Y:S01]  /*77b0*/  LDC.64 R32, c[0x0][0x640] ;  /* 0x00019000ff207b82 */ /* 0x000e220000000a00 */
[-CC-:B------:R-:W-:Y:S01]  /*77c0*/  SHF.R.U64 R22, R14, R8.reuse, R15.reuse ;  /* 0x000000080e167219 */ /* 0x180fe2000000120f */
[----:B------:R-:W-:Y:S01]  /*77d0*/  IMAD.MOV.U32 R25, RZ, RZ, 0x1 ;  /* 0x00000001ff197424 */ /* 0x000fe200078e00ff */
[----:B------:R-:W-:Y:S02]  /*77e0*/  SHF.R.U32.HI R7, RZ, R8, R15 ;  /* 0x00000008ff077219 */ /* 0x000fe4000001160f */
[----:B------:R-:W-:-:S03]  /*77f0*/  IADD3 R13, P0, RZ, -R22, RZ ;  /* 0x80000016ff0d7210 */ /* 0x000fc60007f1e0ff */
[----:B------:R-:W1:Y:S02]  /*7800*/  LDC R12, c[0x0][0x618] ;  /* 0x00018600ff0c7b82 */ /* 0x000e640000000800 */
[----:B------:R-:W-:Y:S02]  /*7810*/  IMAD.X R7, RZ, RZ, ~R7, P0 ;  /* 0x000000ffff077224 */ /* 0x000fe400000e0e07 */
[----:B------:R-:W-:-:S04]  /*7820*/  IMAD.WIDE.U32 R10, R13, R26, R16 ;  /* 0x0000001a0d0a7225 */ /* 0x000fc800078e0010 */
[----:B------:R-:W2:Y:S01]  /*7830*/  LDC R14, c[0x0][0x608] ;  /* 0x00018200ff0e7b82 */ /* 0x000ea20000000800 */
[----:B------:R-:W-:-:S04]  /*7840*/  IMAD R8, R7, R26, RZ ;  /* 0x0000001a07087224 */ /* 0x000fc800078e02ff */
[----:B------:R-:W-:-:S03]  /*7850*/  IMAD R7, R13, R27, R8 ;  /* 0x0000001b0d077224 */ /* 0x000fc600078e0208 */
[----:B------:R-:W3:Y:S01]  /*7860*/  LDC R30, c[0x0][0x658] ;  /* 0x00019600ff1e7b82 */ /* 0x000ee20000000800 */
[----:B------:R-:W-:Y:S01]  /*7870*/  IMAD.IADD R7, R11, 0x1, R7 ;  /* 0x000000010b077824 */ /* 0x000fe200078e0207 */
[----:B0-----:R-:W-:Y:S01]  /*7880*/  ISETP.NE.U32.AND P0, PT, R32, RZ, PT ;  /* 0x000000ff2000720c */ /* 0x001fe20003f05070 */
[----:B------:R-:W-:-:S03]  /*7890*/  IMAD.MOV.U32 R11, RZ, RZ, -0x1 ;  /* 0xffffffffff0b7424 */ /* 0x000fc600078e00ff */
        /* <DEDUP_REMOVED lines=8> */
[-C--:B---3--:R-:W-:Y:S02]  /*7920*/  SHF.L.U32 R10, R11, R30.reuse, RZ ;  /* 0x0000001e0b0a7219 */ /* 0x088fe400000006ff */
[--C-:B------:R-:W-:Y:S02]  /*7930*/  SHF.R.U64 R28, R26, R30, R7.reuse ;  /* 0x0000001e1a1c7219 */ /* 0x100fe40000001207 */
[----:B------:R-:W-:Y:S02]  /*7940*/  LOP3.LUT R27, RZ, R10, RZ, 0x33, !PT ;  /* 0x0000000aff1b7212 */ /* 0x000fe400078e33ff */
[----:B------:R-:W-:Y:S01]  /*7950*/  SHF.R.U32.HI R11, RZ, R30, R7 ;  /* 0x0000001eff0b7219 */ /* 0x000fe20000011607 */
[----:B------:R-:W3:Y:S01]  /*7960*/  LDC R29, c[0x0][0x610] ;  /* 0x00018400ff1d7b82 */ /* 0x000ee20000000800 */
[----:B------:R-:W-:Y:S01]  /*7970*/  IMAD.MOV.U32 R10, RZ, RZ, R28 ;  /* 0x000000ffff0a7224 */ /* 0x000fe200078e001c */
[----:B------:R-:W-:Y:S06]  /*7980*/  @!P0 BRA `(.L_x_233) ;  /* 0x0000000000288947 */ /* 0x000fec0003800000 */
        /* <DEDUP_REMOVED lines=10> */
.L_x_233:
[----:B------:R-:W-:Y:S02]  /*7a30*/  ISETP.NE.AND P0, PT, R2, 0x1, PT ;  /* 0x000000010200780c */ /* 0x000fe40003f05270 */
[----:B-1----:R-:W-:Y:S01]  /*7a40*/  SHF.R.U64 R8, R10, R8, R11 ;  /* 0x000000080a087219 */ /* 0x002fe2000000120b */
[----:B0-----:R-:W-:Y:S01]  /*7a50*/  VIADD R11, R21, 0xffffffff ;  /* 0xffffffff150b7836 */ /* 0x001fe20000000000 */
[----:B------:R-:W-:Y:S02]  /*7a60*/  SHF.L.U32 R25, R25, R30, RZ ;  /* 0x0000001e19197219 */ /* 0x000fe400000006ff */
[----:B------:R-:W-:Y:S01]  /*7a70*/  LOP3.LUT R5, R26, R27, RZ, 0xc0, !PT ;  /* 0x0000001b1a057212 */ /* 0x000fe200078ec0ff */
[----:B------:R-:W-:-:S04]  /*7a80*/  IMAD.MOV R7, RZ, RZ, -R8 ;  /* 0x000000ffff077224 */ /* 0x000fc800078e0a08 */
[----:B------:R-:W-:Y:S02]  /*7a90*/  IMAD R5, R25, R8, R5 ;  /* 0x0000000819057224 */ /* 0x000fe400078e0205 */
[----:B------:R-:W-:Y:S01]  /*7aa0*/  @P0 IMAD R6, R9, R24, R4 ;  /* 0x0000001809060224 */ /* 0x000fe200078e0204 */
[----:B------:R-:W-:Y:S01]  /*7ab0*/  LOP3.LUT R9, R20, R11, RZ, 0xc0, !PT ;  /* 0x0000000b14097212 */ /* 0x000fe200078ec0ff */
[----:B--2---:R-:W-:Y:S02]  /*7ac0*/  IMAD R4, R7, R23, R28 ;  /* 0x0000001707047224 */ /* 0x004fe400078e021c */
[----:B---3--:R-:W-:Y:S02]  /*7ad0*/  IMAD R6, R5, R29, R6 ;  /* 0x0000001d05067224 */ /* 0x008fe400078e0206 */
[----:B------:R-:W-:Y:S02]  /*7ae0*/  IMAD R5, R4, R21, R9 ;  /* 0x0000001504057224 */ /* 0x000fe400078e0209 */
[----:B------:R-:W-:-:S02]  /*7af0*/  IMAD.MOV.U32 R8, RZ, RZ, 0x1 ;  /* 0x00000001ff087424 */ /* 0x000fc400078e00ff */
[----:B------:R-:W-:Y:S01]  /*7b00*/  IMAD.MOV.U32 R7, RZ, RZ, R22 ;  /* 0x000000ffff077224 */ /* 0x000fe200078e0016 */
[----:B------:R-:W-:Y:S02]  /*7b10*/  SEL R21, R5, R6, !P0 ;  /* 0x0000000605157207 */ /* 0x000fe40004000000 */
[----:B------:R-:W-:-:S07]  /*7b20*/  SEL R20, R6, R5, !P0 ;  /* 0x0000000506147207 */ /* 0x000fce0004000000 */
.L_x_231:
[----:B------:R-:W-:-:S08]  /*7b30*/  NOP ;  /* 0x0000000000007918 */ /* 0x000fd00000000000 */
[----:B------:R-:W0:-:S00]  /*7b40*/  USETMAXREG.DEALLOC.CTAPOOL 0x28 ;  /* 0x00000028000079c8 */ /* 0x000e0000080e0500 */
[----:B0-----:R-:W-:-:S13]  /*7b50*/  ISETP.NE.AND P0, PT, R3, RZ, PT ;  /* 0x000000ff0300720c */ /* 0x001fda0003f05270 */
[----:B------:R-:W-:Y:S05]  /*7b60*/  @P0 EXIT ;  /* 0x000000000000094d */ /* 0x000fea0003800000 */
[----:B------:R-:W-:Y:S01]  /*7b70*/  LOP3.LUT P0, RZ, R8, 0xff, RZ, 0xc0, !PT ;  /* 0x000000ff08ff7812 */ /* 0x000fe2000780c0ff */
[----:B------:R-:W-:Y:S02]  /*7b80*/  IMAD.MOV.U32 R3, RZ, RZ, 0x1 ;  /* 0x00000001ff037424 */ /* 0x000fe400078e00ff */
[----:B------:R-:W-:-:S10]  /*7b90*/  IMAD.MOV.U32 R8, RZ, RZ, RZ ;  /* 0x000000ffff087224 */ /* 0x000fd400078e00ff */
[----:B------:R-:W-:Y:S05]  /*7ba0*/  @!P0 BRA `(.L_x_234) ;  /* 0x0000000c00288947 */ /* 0x000fea0003800000 */
[----:B------:R-:W0:Y:S01]  /*7bb0*/  LDC R3, c[0x0][0x28c] ;  /* 0x0000a300ff037b82 */ /* 0x000e220000000800 */
[----:B------:R-:W1:Y:S01]  /*7bc0*/  S2R R10, SR_CgaCtaId ;  /* 0x00000000000a7919 */ /* 0x000e620000008800 */
[----:B------:R-:W-:Y:S01]  /*7bd0*/  IMAD.MOV.U32 R13, RZ, RZ, 0x1800 ;  /* 0x00001800ff0d7424 */ /* 0x000fe200078e00ff */
[----:B------:R-:W-:Y:S01]  /*7be0*/  ULDC UR5, c[0x0][0x658] ;  /* 0x0001960000057ab9 */ /* 0x000fe20000000800 */
[----:B------:R-:W-:Y:S01]  /*7bf0*/  UMOV UR6, 0xffffffff ;  /* 0xffffffff00067882 */ /* 0x000fe20000000000 */
[----:B------:R-:W-:Y:S01]  /*7c00*/  BSSY B0, `(.L_x_234) ;  /* 0x00000c4000007945 */ /* 0x000fe20003800000 */
[----:B------:R-:W-:Y:S01]  /*7c10*/  USHF.L.U32 UR6, UR6, UR5, URZ ;  /* 0x0000000506067299 */ /* 0x000fe2000800063f */
[----:B------:R-:W-:Y:S01]  /*7c20*/  IMAD.MOV.U32 R12, RZ, RZ, 0x1 ;  /* 0x00000001ff0c7424 */ /* 0x000fe200078e00ff */
[----:B------:R-:W-:Y:S01]  /*7c30*/  LOP3.LUT R9, R18, 0x2, RZ, 0xfc, !PT ;  /* 0x0000000212097812 */ /* 0x000fe200078efcff */
[----:B------:R-:W-:Y:S01]  /*7c40*/  IMAD.MOV.U32 R8, RZ, RZ, RZ ;  /* 0x000000ffff087224 */ /* 0x000fe200078e00ff */
[----:B------:R-:W-:Y:S01]  /*7c50*/  ULDC UR4, c[0x0][0x600] ;  /* 0x0001800000047ab9 */ /* 0x000fe20000000800 */
[----:B------:R-:W-:Y:S01]  /*7c60*/  UMOV UR7, 0x1 ;  /* 0x0000000100077882 */ /* 0x000fe20000000000 */
[----:B------:R-:W-:-:S02]  /*7c70*/  UIADD3 UR15, UR4, -0x1, URZ ;  /* 0xffffffff040f7890 */ /* 0x000fc4000fffe03f */
[----:B------:R-:W-:Y:S02]  /*7c80*/  USHF.L.U32 UR17, UR7, UR5, URZ ;  /* 0x0000000507117299 */ /* 0x000fe4000800063f */
[----:B------:R-:W-:Y:S01]  /*7c90*/  ULOP3.LUT UR16, URZ, UR6, URZ, 0x33, !UPT ;  /* 0x000000063f107292 */ /* 0x000fe2000f8e333f */
[----:B------:R-:W-:Y:S01]  /*7ca0*/  ULDC.64 UR20, c[0x0][0x198] ;  /* 0x0000660000147ab9 */ /* 0x000fe20000000a00 */
[----:B0-----:R-:W-:-:S05]  /*7cb0*/  VIADD R3, R3, 0x7f ;  /* 0x0000007f03037836 */ /* 0x001fca0000000000 */
[----:B------:R-:W-:-:S04]  /*7cc0*/  SHF.R.S32.HI R4, RZ, 0x1f, R3 ;  /* 0x0000001fff047819 */ /* 0x000fc80000011403 */
[----:B------:R-:W-:Y:S01]  /*7cd0*/  LEA.HI R4, R4, R3, RZ, 0x7 ;  /* 0x0000000304047211 */ /* 0x000fe200078f38ff */
[----:B------:R-:W-:Y:S01]  /*7ce0*/  IMAD.MOV.U32 R3, RZ, RZ, 0x1 ;  /* 0x00000001ff037424 */ /* 0x000fe200078e00ff */
[----:B-1----:R-:W-:Y:S02]  /*7cf0*/  LOP3.LUT R10, R10, 0x1, RZ, 0xc0, !PT ;  /* 0x000000010a0a7812 */ /* 0x002fe400078ec0ff */
[----:B------:R-:W-:-:S03]  /*7d00*/  SHF.R.S32.HI R11, RZ, 0x7, R4 ;  /* 0x00000007ff0b7819 */ /* 0x000fc60000011404 */
[----:B------:R-:W-:Y:S02]  /*7d10*/  IMAD R13, R10, R13, 0x24180 ;  /* 0x000241800a0d7424 */ /* 0x000fe400078e020d */
[----:B------:R-:W-:-:S07]  /*7d20*/  VIADD R19, R11, 0x1 ;  /* 0x000000010b137836 */ /* 0x000fce0000000000 */
.L_x_245:
[----:B------:R-:W-:-:S03]  /*7d30*/  UMOV UR4, 0xffffffff ;  /* 0xffffffff00047882 */ /* 0x000fc60000000000 */
[----:B------:R-:W-:Y:S05]  /*7d40*/  BRA.DIV UR4, `(.L_x_235) ;  /* 0x0000000e04f07947 */ /* 0x000fea000b800000 */
[----:B------:R-:W-:-:S13]  /*7d50*/  ELECT P6, URZ, PT ;  /* 0x00000000003f782f */ /* 0x000fda00038c0000 */
.L_x_258:
[----:B------:R-:W0:Y:S01]  /*7d60*/  LDC R4, c[0x0][0x28c] ;  /* 0x0000a300ff047b82 */ /* 0x000e220000000800 */
[----:B------:R-:W-:Y:S01]  /*7d70*/  BSSY B1, `(.L_x_236) ;  /* 0x0000039000017945 */ /* 0x000fe20003800000 */
[----:B0-----:R-:W-:-:S13]  /*7d80*/  ISETP.LT.OR P6, PT, R4, 0x1, !P6 ;  /* 0x000000010400780c */ /* 0x001fda00077c1670 */
[----:B------:R-:W-:Y:S05]  /*7d90*/  @P6 BRA `(.L_x_237) ;  /* 0x0000000000d86947 */ /* 0x000fea0003800000 */
[----:B------:R-:W-:Y:S02]  /*7da0*/  IMAD R21, R21, 0x2, R10 ;  /* 0x0000000215157824 */ /* 0x000fe400078e020a */
[----:B------:R-:W-:Y:S02]  /*7db0*/  IMAD R20, R20, 0xc0, RZ ;  /* 0x000000c014147824 */ /* 0x000fe400078e02ff */
[----:B------:R-:W-:Y:S02]  /*7dc0*/  IMAD.MOV.U32 R22, RZ, RZ, RZ ;  /* 0x000000ffff167224 */ /* 0x000fe400078e00ff */
[----:B------:R-:W-:Y:S02]  /*7dd0*/  IMAD.MOV.U32 R4, RZ, RZ, R19 ;  /* 0x000000ffff047224 */ /* 0x000fe400078e0013 */
[----:B------:R-:W-:Y:S02]  /*7de0*/  IMAD.MOV.U32 R5, RZ, RZ, R3 ;  /* 0x000000ffff057224 */ /* 0x000fe400078e0003 */
[----:B------:R-:W-:-:S02]  /*7df0*/  IMAD.MOV.U32 R6, RZ, RZ, R8 ;  /* 0x000000ffff067224 */ /* 0x000fc400078e0008 */
[----:B------:R-:W-:-:S07]  /*7e00*/  IMAD R21, R21, 0x30, RZ ;  /* 0x0000003015157824 */ /* 0x000fce00078e02ff */
.L_x_240:
[----:B------:R-:W0:Y:S01]  /*7e10*/  S2R R15, SR_CgaCtaId ;  /* 0x00000000000f7919 */ /* 0x000e220000008800 */
[----:B------:R-:W-:Y:S02]  /*7e20*/  MOV R14, 0x400 ;  /* 0x00000400000e7802 */ /* 0x000fe40000000f00 */
[----:B------:R-:W-:Y:S02]  /*7e30*/  ISETP.NE.AND P1, PT, R0, RZ, PT ;  /* 0x000000ff0000720c */ /* 0x000fe40003f25270 */
[----:B0-----:R-:W-:Y:S02]  /*7e40*/  LEA R25, R15, R14, 0x18 ;  /* 0x0000000e0f197211 */ /* 0x001fe400078ec0ff */
[----:B------:R-:W-:-:S09]  /*7e50*/  SHF.L.U32 R14, R5, 0x1f, RZ ;  /* 0x0000001f050e7819 */ /* 0x000fd200000006ff */
[----:B------:R-:W0:Y:S01]  /*7e60*/  @!P1 LDC R15, c[0x0][0x500] ;  /* 0x00014000ff0f9b82 */ /* 0x000e220000000800 */
[----:B------:R-:W-:-:S04]  /*7e70*/  IMAD R23, R6, 0x8, R25 ;  /* 0x0000000806177824 */ /* 0x000fc800078e0219 */
[----:B------:R-:W1:Y:S02]  /*7e80*/  SYNCS.PHASECHK.TRANS64.TRYWAIT P0, [R23+URZ+0x30], R14 ;  /* 0x0000300e170075a7 */ /* 0x000e64000800017f */
[----:B-1----:R-:W-:Y:S05]  /*7e90*/  @!P0 BRA `(.L_x_238) ;  /* 0x0000000c00bc8947 */ /* 0x002fea0003800000 */
.L_x_259:
[----:B-1----:R-:W-:Y:S01]  /*7ea0*/  PRMT R14, R9, 0x9910, RZ ;  /* 0x00009910090e7816 */ /* 0x002fe200000000ff */
[----:B0-----:R0:W-:Y:S03]  /*7eb0*/  @!P1 SYNCS.ARRIVE.TRANS64 RZ, [R23+URZ], R15 ;  /* 0x0000000f17ff99a7 */ /* 0x0011e6000800003f */
[----:B------:R-:W-:-:S13]  /*7ec0*/  ISETP.NE.AND P0, PT, R14, 0x2, PT ;  /* 0x000000020e00780c */ /* 0x000fda0003f05270 */
[----:B0-----:R-:W-:Y:S05]  /*7ed0*/  @P0 BRA `(.L_x_239) ;  /* 0x0000000000040947 */ /* 0x001fea0003800000 */
[----:B------:R-:W-:Y:S01]  /*7ee0*/  BPT.TRAP 0x1 ;  /* 0x000000040000795c */ /* 0x000fe20000300000 */
.L_x_239:
[----:B------:R-:W-:Y:S01]  /*7ef0*/  IMAD R14, R6, 0x6000, R25 ;  /* 0x00006000060e7824 */ /* 0x000fe200078e0219 */
[----:B------:R-:W-:Y:S01]  /*7f00*/  R2UR UR13, R25 ;  /* 0x00000000190d72ca */ /* 0x000fe200000e0000 */
[----:B------:R-:W-:Y:S01]  /*7f10*/  VIADD R4, R4, 0xffffffff ;  /* 0xffffffff04047836 */ /* 0x000fe20000000000 */
[----:B------:R-:W-:Y:S01]  /*7f20*/  R2UR UR9, R23 ;  /* 0x00000000170972ca */ /* 0x000fe200000e0000 */
[----:B------:R-:W-:Y:S01]  /*7f30*/  UIADD3 UR4, UP0, UR20, 0xf0, URZ ;  /* 0x000000f014047890 */ /* 0x000fe2000ff1e03f */
[----:B------:R-:W-:Y:S01]  /*7f40*/  R2UR UR5, R14 ;  /* 0x000000000e0572ca */ /* 0x000fe200000e0000 */
[----:B------:R-:W-:Y:S01]  /*7f50*/  IMAD R14, R6, 0x3000, R13 ;  /* 0x00003000060e7824 */ /* 0x000fe200078e020d */
[----:B------:R-:W-:Y:S01]  /*7f60*/  R2UR UR11, R20 ;  /* 0x00000000140b72ca */ /* 0x000fe200000e0000 */
[----:B------:R-:W-:Y:S01]  /*7f70*/  UIADD3 UR22, UP1, UR20, 0x1f0, URZ ;  /* 0x000001f014167890 */ /* 0x000fe2000ff3e03f */
[----:B------:R-:W-:Y:S01]  /*7f80*/  R2UR UR10, R22 ;  /* 0x00000000160a72ca */ /* 0x000fe200000e0000 */
[----:B------:R-:W-:Y:S01]  /*7f90*/  VIADD R6, R6, 0x1 ;  /* 0x0000000106067836 */ /* 0x000fe20000000000 */
[----:B------:R-:W-:Y:S01]  /*7fa0*/  R2UR UR8, R14 ;  /* 0x000000000e0872ca */ /* 0x000fe200000e0000 */
[----:B------:R-:W-:Y:S01]  /*7fb0*/  UIADD3.X UR23, URZ, UR21, URZ, UP1, !UPT ;  /* 0x000000153f177290 */ /* 0x000fe20008ffe43f */
[----:B------:R-:W-:Y:S01]  /*7fc0*/  R2UR UR12, R7 ;  /* 0x00000000070c72ca */ /* 0x000fe200000e0000 */
[----:B------:R-:W-:Y:S01]  /*7fd0*/  UMOV UR6, 0x0 ;  /* 0x0000000000067882 */ /* 0x000fe20000000000 */
[----:B------:R-:W-:Y:S01]  /*7fe0*/  R2UR UR18, R21 ;  /* 0x00000000151272ca */ /* 0x000fe200000e0000 */
[----:B------:R-:W-:Y:S01]  /*7ff0*/  UMOV UR7, 0x10000000 ;  /* 0x1000000000077882 */ /* 0x000fe20000000000 */
[----:B------:R-:W-:Y:S01]  /*8000*/  ISETP.GT.AND P1, PT, R4, 0x1, PT ;  /* 0x000000010400780c */ /* 0x000fe20003f24270 */
[----:B------:R-:W-:Y:S01]  /*8010*/  UIADD3 UR14, UR5, 0x180, URZ ;  /* 0x00000180050e7890 */ /* 0x000fe2000fffe03f */
[----:B------:R-:W-:Y:S01]  /*8020*/  ISETP.NE.AND P0, PT, R6, 0x6, PT ;  /* 0x000000060600780c */ /* 0x000fe20003f05270 */
[----:B------:R-:W-:Y:S01]  /*8030*/  UIADD3.X UR5, URZ, UR21, URZ, UP0, !UPT ;  /* 0x000000153f057290 */ /* 0x000fe200087fe43f */
[----:B------:R-:W-:Y:S01]  /*8040*/  VIADD R22, R22, 0x80 ;  /* 0x0000008016167836 */ /* 0x000fe20000000000 */
[----:B------:R-:W-:Y:S01]  /*8050*/  UMOV UR19, 0x30000 ;  /* 0x0003000000137882 */ /* 0x000fe20000000000 */
[----:B------:R-:W-:Y:S01]  /*8060*/  SEL R14, RZ, 0x1, P0 ;  /* 0x00000001ff0e7807 */ /* 0x000fe20000000000 */
[----:B------:R-:W-:Y:S01]  /*8070*/  UIADD3 UR13, UR13, UR8, URZ ;  /* 0x000000080d0d7290 */ /* 0x000fe2000fffe03f */
[----:B------:R-:W-:-:S02]  /*8080*/  SEL R6, R6, RZ, P0 ;  /* 0x000000ff06067207 */ /* 0x000fc40000000000 */
[----:B------:R-:W-:Y:S01]  /*8090*/  UMOV UR8, UR14 ;  /* 0x0000000e00087c82 */ /* 0x000fe20008000000 */
[----:B------:R-:W-:Y:S01]  /*80a0*/  LOP3.LUT R5, R5, R14, RZ, 0x3c, !PT ;  /* 0x0000000e05057212 */ /* 0x000fe200078e3cff */
[----:B------:R0:W-:Y:S02]  /*80b0*/  UTMALDG.3D [UR8], [UR4], desc[UR6] ;  /* 0x00000608040075b4 */ /* 0x0001e40008011000 */
[----:B0-----:R-:W-:Y:S01]  /*80c0*/  UMOV UR11, UR18 ;  /* 0x00000012000b7c82 */ /* 0x001fe20008000000 */
[----:B------:R-:W-:Y:S02]  /*80d0*/  UMOV UR8, UR13 ;  /* 0x0000000d00087c82 */ /* 0x000fe40008000000 */
[----:B------:R0:W-:Y:S02]  /*80e0*/  UTMALDG.3D.MULTICAST [UR8], [UR22], UR19, desc[UR6] ;  /* 0x00000608160073b4 */ /* 0x0001e40008011813 */
[----:B0-----:R-:W-:Y:S05]  /*80f0*/  @P1 BRA `(.L_x_240) ;  /* 0xfffffffc00441947 */ /* 0x001fea000383ffff */
.L_x_237:
[----:B------:R-:W-:Y:S05]  /*8100*/  BSYNC B1 ;  /* 0x0000000000017941 */ /* 0x000fea0003800000 */
.L_x_236:
[----:B------:R-:W-:Y:S01]  /*8110*/  LOP3.LUT P1, RZ, R12, 0xff, RZ, 0xc0, !PT ;  /* 0x000000ff0cff7812 */ /* 0x000fe2000782c0ff */
[C---:B------:R-:W-:Y:S01]  /*8120*/  IMAD.IADD R7, R11.reuse, 0x1, R8 ;  /* 0x000000010b077824 */ /* 0x040fe200078e0208 */
[----:B------:R-:W-:Y:S01]  /*8130*/  ULDC.64 UR4, c[0x0][0x650] ;  /* 0x0001940000047ab9 */ /* 0x000fe20000000a00 */
[----:B------:R-:W-:Y:S01]  /*8140*/  ISETP.GE.U32.AND P2, PT, R11, 0x6, PT ;  /* 0x000000060b00780c */ /* 0x000fe20003f46070 */
[----:B------:R-:W-:Y:S01]  /*8150*/  BSSY B1, `(.L_x_241) ;  /* 0x000006c000017945 */ /* 0x000fe20003800000 */
[----:B------:R-:W-:Y:S01]  /*8160*/  IMAD.MOV.U32 R20, RZ, RZ, -0x1 ;  /* 0xffffffffff147424 */ /* 0x000fe200078e00ff */
[----:B------:R-:W-:Y:S01]  /*8170*/  ISETP.GT.U32.AND P0, PT, R7, 0x5, PT ;  /* 0x000000050700780c */ /* 0x000fe20003f04070 */
[----:B------:R-:W-:Y:S01]  /*8180*/  IMAD.MOV.U32 R21, RZ, RZ, -0x1 ;  /* 0xffffffffff157424 */ /* 0x000fe200078e00ff */
[----:B------:R-:W-:Y:S02]  /*8190*/  PRMT R12, RZ, 0x7610, R12 ;  /* 0x00007610ff0c7816 */ /* 0x000fe4000000000c */
[----:B------:R-:W-:-:S03]  /*81a0*/  ISETP.LT.U32.AND P0, PT, R11, 0x6, P0 ;  /* 0x000000060b00780c */ /* 0x000fc60000701070 */
[----:B------:R-:W0:Y:S01]  /*81b0*/  @P1 S2R R5, SR_CgaCtaId ;  /* 0x0000000000051919 */ /* 0x000e220000008800 */
[----:B------:R-:W-:-:S04]  /*81c0*/  @P1 MOV R4, 0x400 ;  /* 0x0000040000041802 */ /* 0x000fc80000000f00 */
[----:B0-----:R-:W-:Y:S01]  /*81d0*/  @P1 LEA R6, R5, R4, 0x18 ;  /* 0x0000000405061211 */ /* 0x001fe200078ec0ff */
[----:B------:R-:W-:Y:S01]  /*81e0*/  IMAD.WIDE.U32 R4, R7, -0x55555555, RZ ;  /* 0xaaaaaaab07047825 */ /* 0x000fe200078e00ff */
[----:B------:R-:W-:Y:S02]  /*81f0*/  SEL R4, RZ, 0x1, !P0 ;  /* 0x00000001ff047807 */ /* 0x000fe40004000000 */
[----:B------:R0:W-:Y:S01]  /*8200*/  @P1 SYNCS.ARRIVE.TRANS64.A1T0 RZ, [R6+URZ+0x78], RZ ;  /* 0x000078ff06ff19a7 */ /* 0x0001e2000810003f */
[----:B------:R-:W-:Y:S02]  /*8210*/  IADD3 R16, P1, R16, UR36, RZ ;  /* 0x0000002410107c10 */ /* 0x000fe4000ff3e0ff */
[----:B------:R-:W-:Y:S02]  /*8220*/  LOP3.LUT R3, R3, R4, RZ, 0x3c, !PT ;  /* 0x0000000403037212 */ /* 0x000fe400078e3cff */
[----:B------:R-:W-:Y:S02]  /*8230*/  IADD3.X R17, R17, UR42, RZ, P1, !PT ;  /* 0x0000002a11117c10 */ /* 0x000fe40008ffe4ff */
[----:B------:R-:W-:-:S02]  /*8240*/  ISETP.GE.U32.AND P0, PT, R16, UR4, PT ;  /* 0x0000000410007c0c */ /* 0x000fc4000bf06070 */
[----:B0-----:R-:W-:Y:S02]  /*8250*/  SHF.R.U32.HI R6, RZ, 0x2, R5 ;  /* 0x00000002ff067819 */ /* 0x001fe40000011605 */
[----:B------:R-:W-:Y:S02]  /*8260*/  ISETP.GE.U32.AND.EX P0, PT, R17, UR5, PT, P0 ;  /* 0x0000000511007c0c */ /* 0x000fe4000bf06100 */
[----:B------:R-:W-:Y:S01]  /*8270*/  @P2 LOP3.LUT R3, R3, 0x1, R6, 0x78, !PT ;  /* 0x0000000103032812 */ /* 0x000fe200078e7806 */
[----:B------:R-:W-:Y:S01]  /*8280*/  IMAD R8, R6, -0x6, R7 ;  /* 0xfffffffa06087824 */ /* 0x000fe200078e0207 */
[----:B------:R-:W-:Y:S01]  /*8290*/  PRMT R4, RZ, 0x7610, R4 ;  /* 0x00007610ff047816 */ /* 0x000fe20000000004 */
[----:B------:R-:W-:-:S08]  /*82a0*/  IMAD.MOV.U32 R7, RZ, RZ, -0x1 ;  /* 0xffffffffff077424 */ /* 0x000fd000078e00ff */
[----:B------:R-:W-:Y:S05]  /*82b0*/  @P0 BRA `(.L_x_242) ;  /* 0x0000000400540947 */ /* 0x000fea0003800000 */
[----:B------:R-:W0:Y:S01]  /*82c0*/  S2R R15, SR_CTAID.X ;  /* 0x00000000000f7919 */ /* 0x000e220000002500 */
[----:B------:R-:W-:Y:S01]  /*82d0*/  ULDC.64 UR4, c[0x0][0x628] ;  /* 0x00018a0000047ab9 */ /* 0x000fe20000000a00 */
[----:B------:R-:W-:Y:S01]  /*82e0*/  ULDC UR7, c[0x0][0x630] ;  /* 0x00018c0000077ab9 */ /* 0x000fe20000000800 */
[----:B------:R-:W-:Y:S01]  /*82f0*/  ISETP.NE.U32.AND P0, PT, RZ, UR4, PT ;  /* 0x00000004ff007c0c */ /* 0x000fe2000bf05070 */
[----:B------:R-:W1:Y:S01]  /*8300*/  S2R R20, SR_CTAID.Y ;  /* 0x0000000000147919 */ /* 0x000e620000002600 */
[----:B------:R-:W-:Y:S01]  /*8310*/  ULDC UR8, c[0x0][0x150] ;  /* 0x0000540000087ab9 */ /* 0x000fe20000000800 */
[----:B------:R-:W-:Y:S01]  /*8320*/  IMAD.MOV.U32 R4, RZ, RZ, R16 ;  /* 0x000000ffff047224 */ /* 0x000fe200078e0010 */
[----:B------:R-:W-:Y:S01]  /*8330*/  ISETP.NE.AND.EX P0, PT, RZ, UR5, PT, P0 ;  /* 0x00000005ff007c0c */ /* 0x000fe2000bf05300 */
[----:B------:R-:W-:Y:S01]  /*8340*/  IMAD.MOV.U32 R5, RZ, RZ, R17 ;  /* 0x000000ffff057224 */ /* 0x000fe200078e0011 */
[----:B0-----:R-:W-:-:S11]  /*8350*/  I2FP.F32.U32 R22, R15 ;  /* 0x0000000f00167245 */ /* 0x001fd60000201000 */
[----:B------:R-:W-:Y:S05]  /*8360*/  @!P0 BRA `(.L_x_243) ;  /* 0x0000000000288947 */ /* 0x000fea0003800000 */
[----:B------:R-:W-:Y:S02]  /*8370*/  ULDC UR6, c[0x0][0x634] ;  /* 0x00018d0000067ab9 */ /* 0x000fe40000000800 */
[----:B------:R-:W-:-:S05]  /*8380*/  IADD3 R5, P0, R16, UR6, RZ ;  /* 0x0000000610057c10 */ /* 0x000fca000ff1e0ff */
[----:B------:R-:W-:-:S04]  /*8390*/  IMAD.X R21, RZ, RZ, R17, P0 ;  /* 0x000000ffff157224 */ /* 0x000fc800000e0611 */
[----:B------:R-:W-:-:S04]  /*83a0*/  IMAD.WIDE.U32 R6, R21, UR4, RZ ;  /* 0x0000000415067c25 */ /* 0x000fc8000f8e00ff */
[----:B------:R-:W-:-:S04]  /*83b0*/  IMAD.WIDE.U32 R6, P0, R5, UR5, R6 ;  /* 0x0000000505067c25 */ /* 0x000fc8000f800006 */
[----:B------:R-:W-:-:S04]  /*83c0*/  IMAD.WIDE.U32 R4, R5, UR4, RZ ;  /* 0x0000000405047c25 */ /* 0x000fc8000f8e00ff */
[----:B------:R-:W-:Y:S01]  /*83d0*/  IMAD.MOV.U32 R4, RZ, RZ, R7 ;  /* 0x000000ffff047224 */ /* 0x000fe200078e0007 */
[----:B------:R-:W-:Y:S01]  /*83e0*/  IADD3 RZ, P1, R5, R6, RZ ;  /* 0x0000000605ff7210 */ /* 0x000fe20007f3e0ff */
[----:B------:R-:W-:-:S04]  /*83f0*/  IMAD.X R5, RZ, RZ, RZ, P0 ;  /* 0x000000ffff057224 */ /* 0x000fc800000e06ff */
[----:B------:R-:W-:-:S08]  /*8400*/  IMAD.WIDE.U32.X R4, R21, UR5, R4, P1 ;  /* 0x0000000515047c25 */ /* 0x000fd000088e0404 */
.L_x_243:
[--C-:B------:R-:W-:Y:S01]  /*8410*/  SHF.R.U64 R14, R4, UR7, R5.reuse ;  /* 0x00000007040e7c19 */ /* 0x100fe20008001205 */
[----:B------:R-:W-:Y:S01]  /*8420*/  FMUL R22, R22, UR8 ;  /* 0x0000000816167c20 */ /* 0x000fe20008400000 */
[----:B------:R-:W-:Y:S01]  /*8430*/  SHF.R.U32.HI R4, RZ, UR7, R5 ;  /* 0x00000007ff047c19 */ /* 0x000fe20008011605 */
[----:B------:R-:W0:Y:S01]  /*8440*/  LDC R6, c[0x0][0x144] ;  /* 0x00005100ff067b82 */ /* 0x000e220000000800 */
[----:B------:R-:W-:Y:S01]  /*8450*/  IADD3 R5, P0, RZ, -R14, RZ ;  /* 0x8000000eff057210 */ /* 0x000fe20007f1e0ff */
[----:B------:R-:W-:Y:S01]  /*8460*/  ULDC UR6, c[0x0][0x154] ;  /* 0x0000550000067ab9 */ /* 0x000fe20000000800 */
[----:B-1----:R-:W-:Y:S01]  /*8470*/  I2FP.F32.U32 R7, R20 ;  /* 0x0000001400077245 */ /* 0x002fe20000201000 */
[----:B------:R-:W1:Y:S01]  /*8480*/  F2I.U32.TRUNC.NTZ R22, R22 ;  /* 0x0000001600167305 */ /* 0x000e62000020f000 */
[----:B------:R-:W-:Y:S01]  /*8490*/  ULDC.64 UR4, c[0x0][0x620] ;  /* 0x0001880000047ab9 */ /* 0x000fe20000000a00 */
[----:B------:R-:W-:Y:S01]  /*84a0*/  IMAD.X R4, RZ, RZ, ~R4, P0 ;  /* 0x000000ffff047224 */ /* 0x000fe200000e0e04 */
[----:B------:R-:W-:Y:S01]  /*84b0*/  ISETP.NE.AND P2, PT, R2, 0x1, PT ;  /* 0x000000010200780c */ /* 0x000fe20003f45270 */
[----:B------:R-:W-:Y:S01]  /*84c0*/  FMUL R23, R7, UR6 ;  /* 0x0000000607177c20 */ /* 0x000fe20008400000 */
[----:B------:R-:W2:Y:S01]  /*84d0*/  LDC R25, c[0x0][0x148] ;  /* 0x00005200ff197b82 */ /* 0x000ea20000000800 */
[----:B------:R-:W-:Y:S01]  /*84e0*/  IMAD R4, R4, UR4, RZ ;  /* 0x0000000404047c24 */ /* 0x000fe2000f8e02ff */
[----:B------:R-:W-:-:S02]  /*84f0*/  ULDC.64 UR6, c[0x0][0x640] ;  /* 0x0001900000067ab9 */ /* 0x000fc40000000a00 */
[----:B------:R-:W-:Y:S01]  /*8500*/  ISETP.NE.U32.AND P0, PT, RZ, UR6, PT ;  /* 0x00000006ff007c0c */ /* 0x000fe2000bf05070 */
[----:B------:R-:W3:Y:S01]  /*8510*/  F2I.U32.TRUNC.NTZ R23, R23 ;  /* 0x0000001700177305 */ /* 0x000ee2000020f000 */
[C---:B------:R-:W-:Y:S02]  /*8520*/  IMAD R7, R5.reuse, UR5, R4 ;  /* 0x0000000505077c24 */ /* 0x040fe4000f8e0204 */
[----:B------:R-:W-:Y:S01]  /*8530*/  IMAD.WIDE.U32 R4, R5, UR4, R16 ;  /* 0x0000000405047c25 */ /* 0x000fe2000f8e0010 */
[----:B------:R-:W-:Y:S01]  /*8540*/  ULDC UR4, c[0x0][0x618] ;  /* 0x0001860000047ab9 */ /* 0x000fe20000000800 */
[----:B------:R-:W-:Y:S02]  /*8550*/  ISETP.NE.AND.EX P0, PT, RZ, UR7, PT, P0 ;  /* 0x00000007ff007c0c */ /* 0x000fe4000bf05300 */
[----:B------:R-:W-:Y:S02]  /*8560*/  IMAD.IADD R5, R5, 0x1, R7 ;  /* 0x0000000105057824 */ /* 0x000fe400078e0207 */
[----:B-1----:R-:W-:-:S03]  /*8570*/  IMAD.MOV R22, RZ, RZ, -R22 ;  /* 0x000000ffff167224 */ /* 0x002fc600078e0a16 */
[----:B------:R-:W-:Y:S01]  /*8580*/  SHF.R.U64 R21, R4, UR4, R5 ;  /* 0x0000000404157c19 */ /* 0x000fe20008001205 */
[----:B0-----:R-:W-:Y:S01]  /*8590*/  IMAD R15, R6, R22, R15 ;  /* 0x00000016060f7224 */ /* 0x001fe200078e020f */
[----:B------:R-:W-:Y:S01]  /*85a0*/  SHF.R.U32.HI R4, RZ, UR4, R5 ;  /* 0x00000004ff047c19 */ /* 0x000fe20008011605 */
[----:B------:R-:W-:Y:S01]  /*85b0*/  ULDC UR4, c[0x0][0x608] ;  /* 0x0001820000047ab9 */ /* 0x000fe20000000800 */
[----:B---3--:R-:W-:Y:S02]  /*85c0*/  IMAD.MOV R6, RZ, RZ, -R23 ;  /* 0x000000ffff067224 */ /* 0x008fe400078e0a17 */
[--C-:B------:R-:W-:Y:S02]  /*85d0*/  SHF.R.U64 R22, R21, UR4, R4.reuse ;  /* 0x0000000415167c19 */ /* 0x100fe40008001204 */
[----:B------:R-:W-:Y:S01]  /*85e0*/  SHF.R.U32.HI R5, RZ, UR4, R4 ;  /* 0x00000004ff057c19 */ /* 0x000fe20008011604 */
[----:B------:R-:W-:Y:S01]  /*85f0*/  ULDC UR4, c[0x0][0x658] ;  /* 0x0001960000047ab9 */ /* 0x000fe20000000800 */
[----:B--2---:R-:W-:-:S02]  /*8600*/  @P2 IMAD R15, R25, R6, R20 ;  /* 0x00000006190f2224 */ /* 0x004fc400078e0214 */
[--C-:B------:R-:W-:Y:S02]  /*8610*/  SHF.R.U64 R20, R22, UR4, R5.reuse ;  /* 0x0000000416147c19 */ /* 0x100fe40008001205 */
[----:B------:R-:W-:-:S03]  /*8620*/  SHF.R.U32.HI R23, RZ, UR4, R5 ;  /* 0x00000004ff177c19 */ /* 0x000fc60008011605 */
[----:B------:R-:W-:Y:S02]  /*8630*/  IMAD.MOV.U32 R6, RZ, RZ, R20 ;  /* 0x000000ffff067224 */ /* 0x000fe400078e0014 */
[----:B------:R-:W-:Y:S01]  /*8640*/  IMAD.MOV.U32 R5, RZ, RZ, R23 ;  /* 0x000000ffff057224 */ /* 0x000fe200078e0017 */
[----:B------:R-:W-:Y:S06]  /*8650*/  @!P0 BRA `(.L_x_244) ;  /* 0x00000000002c8947 */ /* 0x000fec0003800000 */
        /* <DEDUP_REMOVED lines=9> */
[----:B------:R-:W-:-:S04]  /*86f0*/  IMAD.WIDE.U32.X R4, R23, UR7, R4, P1 ;  /* 0x0000000717047c25 */ /* 0x000fc800088e0404 */
[----:B------:R-:W-:-:S07]  /*8700*/  IMAD.MOV.U32 R6, RZ, RZ, R4 ;  /* 0x000000ffff067224 */ /* 0x000fce00078e0004 */
.L_x_244:
[----:B------:R-:W-:Y:S01]  /*8710*/  ULDC UR4, c[0x0][0x648] ;  /* 0x0001920000047ab9 */ /* 0x000fe20000000800 */
[----:B------:R-:W-:Y:S01]  /*8720*/  LOP3.LUT R4, R22, UR16, RZ, 0xc0, !PT ;  /* 0x0000001016047c12 */ /* 0x000fe2000f8ec0ff */
[----:B------:R-:W-:Y:S01]  /*8730*/  ULDC UR5, c[0x0][0x610] ;  /* 0x0001840000057ab9 */ /* 0x000fe20000000800 */
[----:B------:R-:W-:Y:S01]  /*8740*/  SHF.R.U64 R5, R6, UR4, R5 ;  /* 0x0000000406057c19 */ /* 0x000fe20008001205 */
[----:B------:R-:W-:Y:S01]  /*8750*/  ULDC UR4, c[0x0][0x638] ;  /* 0x00018e0000047ab9 */ /* 0x000fe20000000800 */
[----:B------:R-:W-:-:S03]  /*8760*/  LOP3.LUT R21, R21, UR15, RZ, 0xc0, !PT ;  /* 0x0000000f15157c12 */ /* 0x000fc6000f8ec0ff */
[----:B------:R-:W-:Y:S02]  /*8770*/  IMAD.MOV R7, RZ, RZ, -R5 ;  /* 0x000000ffff077224 */ /* 0x000fe400078e0a05 */
[----:B------:R-:W-:Y:S02]  /*8780*/  IMAD R4, R5, UR17, R4 ;  /* 0x0000001105047c24 */ /* 0x000fe4000f8e0204 */
[----:B------:R-:W-:Y:S01]  /*8790*/  IMAD R20, R7, UR4, R20 ;  /* 0x0000000407147c24 */ /* 0x000fe2000f8e0214 */
[----:B------:R-:W-:Y:S01]  /*87a0*/  ULDC UR4, c[0x0][0x600] ;  /* 0x0001800000047ab9 */ /* 0x000fe20000000800 */
[----:B------:R-:W-:Y:S02]  /*87b0*/  IMAD R15, R4, UR5, R15 ;  /* 0x00000005040f7c24 */ /* 0x000fe4000f8e020f */
[----:B------:R-:W-:Y:S02]  /*87c0*/  IMAD R20, R20, UR4, R21 ;  /* 0x0000000414147c24 */ /* 0x000fe4000f8e0215 */
[----:B------:R-:W-:-:S02]  /*87d0*/  IMAD.MOV.U32 R4, RZ, RZ, 0x1 ;  /* 0x00000001ff047424 */ /* 0x000fc400078e00ff */
[----:B------:R-:W-:Y:S01]  /*87e0*/  IMAD.MOV.U32 R7, RZ, RZ, R14 ;  /* 0x000000ffff077224 */ /* 0x000fe200078e000e */
[----:B------:R-:W-:Y:S02]  /*87f0*/  SEL R21, R20, R15, !P2 ;  /* 0x0000000f14157207 */ /* 0x000fe40005000000 */
[----:B------:R-:W-:-:S07]  /*8800*/  SEL R20, R15, R20, !P2 ;  /* 0x000000140f147207 */ /* 0x000fce0005000000 */
.L_x_242:
[----:B------:R-:W-:Y:S05]  /*8810*/  BSYNC B1 ;  /* 0x0000000000017941 */ /* 0x000fea0003800000 */
.L_x_241:
[----:B------:R-:W-:-:S13]  /*8820*/  LOP3.LUT P0, RZ, R4, 0xff, RZ, 0xc0, !PT ;  /* 0x000000ff04ff7812 */ /* 0x000fda000780c0ff */
[----:B------:R-:W-:Y:S05]  /*8830*/  @P0 BRA `(.L_x_245) ;  /* 0xfffffff4003c0947 */ /* 0x000fea000383ffff */
[----:B------:R-:W-:Y:S05]  /*8840*/  BSYNC B0 ;  /* 0x0000000000007941 */ /* 0x000fea0003800000 */
.L_x_234:
[----:B------:R-:W-:-:S03]  /*8850*/  UMOV UR4, 0xffffffff ;  /* 0xffffffff00047882 */ /* 0x000fc60000000000 */
[----:B------:R-:W-:Y:S05]  /*8860*/  BRA.DIV UR4, `(.L_x_246) ;  /* 0x00000006045c7947 */ /* 0x000fea000b800000 */
[----:B------:R-:W-:-:S13]  /*8870*/  ELECT P6, URZ, PT ;  /* 0x00000000003f782f */ /* 0x000fda00038c0000 */
.L_x_262:
[----:B------:R-:W-:Y:S04]  /*8880*/  BSSY B0, `(.L_x_247) ;  /* 0x000003d000007945 */ /* 0x000fe80003800000 */
[----:B------:R-:W-:Y:S05]  /*8890*/  @!P6 BRA `(.L_x_248) ;  /* 0x0000000000ece947 */ /* 0x000fea0003800000 */
[----:B------:R-:W-:-:S04]  /*88a0*/  LOP3.LUT R18, R18, 0x2, RZ, 0xfc, !PT ;  /* 0x0000000212127812 */ /* 0x000fc800078efcff */
[----:B------:R-:W-:-:S13]  /*88b0*/  ISETP.NE.AND P0, PT, R18, 0x3, PT ;  /* 0x000000031200780c */ /* 0x000fda0003f05270 */
[----:B------:R-:W-:Y:S05]  /*88c0*/  @!P0 BRA `(.L_x_249) ;  /* 0x0000000000048947 */ /* 0x000fea0003800000 */
[----:B------:R-:W-:Y:S01]  /*88d0*/  BPT.TRAP 0x1 ;  /* 0x000000040000795c */ /* 0x000fe20000300000 */
.L_x_249:
[----:B------:R-:W0:Y:S01]  /*88e0*/  S2R R5, SR_CgaCtaId ;  /* 0x0000000000057919 */ /* 0x000e220000008800 */
[----:B------:R-:W-:Y:S02]  /*88f0*/  MOV R0, 0x400 ;  /* 0x0000040000007802 */ /* 0x000fe40000000f00 */
[----:B------:R-:W-:Y:S02]  /*8900*/  SHF.L.U32 R2, R3, 0x1f, RZ ;  /* 0x0000001f03027819 */ /* 0x000fe400000006ff */
[----:B0-----:R-:W-:-:S05]  /*8910*/  LEA R5, R5, R0, 0x18 ;  /* 0x0000000005057211 */ /* 0x001fca00078ec0ff */
[----:B------:R-:W-:-:S04]  /*8920*/  VIADD R5, R5, 0x30 ;  /* 0x0000003005057836 */ /* 0x000fc80000000000 */
[C---:B------:R-:W-:Y:S02]  /*8930*/  IMAD R7, R8.reuse, 0x8, R5 ;  /* 0x0000000808077824 */ /* 0x040fe400078e0205 */
[----:B------:R-:W-:Y:S02]  /*8940*/  VIADD R8, R8, 0x1 ;  /* 0x0000000108087836 */ /* 0x000fe40000000000 */
[----:B------:R-:W0:Y:S03]  /*8950*/  SYNCS.PHASECHK.TRANS64.TRYWAIT P0, [R7+URZ], R2 ;  /* 0x00000002070075a7 */ /* 0x000e26000800017f */
[----:B------:R-:W-:-:S04]  /*8960*/  ISETP.NE.AND P1, PT, R8, 0x6, PT ;  /* 0x000000060800780c */ /* 0x000fc80003f25270 */
[----:B------:R-:W-:Y:S02]  /*8970*/  SEL R0, RZ, 0x1, P1 ;  /* 0x00000001ff007807 */ /* 0x000fe40000800000 */
[----:B------:R-:W-:Y:S02]  /*8980*/  SEL R8, R8, RZ, P1 ;  /* 0x000000ff08087207 */ /* 0x000fe40000800000 */
[----:B------:R-:W-:-:S03]  /*8990*/  LOP3.LUT R9, R3, R0, RZ, 0x3c, !PT ;  /* 0x0000000003097212 */ /* 0x000fc600078e3cff */
[----:B------:R-:W-:Y:S01]  /*89a0*/  IMAD R6, R8, 0x8, R5 ;  /* 0x0000000808067824 */ /* 0x000fe200078e0205 */
[----:B------:R-:W-:Y:S01]  /*89b0*/  SHF.L.U32 R3, R9, 0x1f, RZ ;  /* 0x0000001f09037819 */ /* 0x000fe200000006ff */
[----:B0-----:R-:W-:Y:S06]  /*89c0*/  @!P0 BRA `(.L_x_250) ;  /* 0x0000000400248947 */ /* 0x001fec0003800000 */
.L_x_263:
[----:B------:R-:W1:Y:S01]  /*89d0*/  SYNCS.PHASECHK.TRANS64.TRYWAIT P0, [R6+URZ], R3 ;  /* 0x00000003060075a7 */ /* 0x000e62000800017f */
[----:B------:R-:W-:-:S05]  /*89e0*/  VIADD R0, R8, 0x1 ;  /* 0x0000000108007836 */ /* 0x000fca0000000000 */
[----:B------:R-:W-:-:S04]  /*89f0*/  ISETP.NE.AND P1, PT, R0, 0x6, PT ;  /* 0x000000060000780c */ /* 0x000fc80003f25270 */
[----:B0-----:R-:W-:Y:S02]  /*8a00*/  SEL R2, RZ, 0x1, P1 ;  /* 0x00000001ff027807 */ /* 0x001fe40000800000 */
[----:B------:R-:W-:Y:S02]  /*8a10*/  SEL R0, R0, RZ, P1 ;  /* 0x000000ff00007207 */ /* 0x000fe40000800000 */
[----:B------:R-:W-:-:S03]  /*8a20*/  LOP3.LUT R9, R9, R2, RZ, 0x3c, !PT ;  /* 0x0000000209097212 */ /* 0x000fc600078e3cff */
[----:B------:R-:W-:Y:S01]  /*8a30*/  IMAD R7, R0, 0x8, R5 ;  /* 0x0000000800077824 */ /* 0x000fe200078e0205 */
[----:B------:R-:W-:Y:S01]  /*8a40*/  SHF.L.U32 R4, R9, 0x1f, RZ ;  /* 0x0000001f09047819 */ /* 0x000fe200000006ff */
[----:B-1----:R-:W-:Y:S06]  /*8a50*/  @!P0 BRA `(.L_x_251) ;  /* 0x0000000400148947 */ /* 0x002fec0003800000 */
.L_x_264:
[----:B------:R-:W1:Y:S01]  /*8a60*/  SYNCS.PHASECHK.TRANS64.TRYWAIT P0, [R7+URZ], R4 ;  /* 0x00000004070075a7 */ /* 0x000e62000800017f */
[----:B------:R-:W-:-:S05]  /*8a70*/  VIADD R0, R0, 0x1 ;  /* 0x0000000100007836 */ /* 0x000fca0000000000 */
[----:B------:R-:W-:-:S04]  /*8a80*/  ISETP.NE.AND P1, PT, R0, 0x6, PT ;  /* 0x000000060000780c */ /* 0x000fc80003f25270 */
[----:B------:R-:W-:Y:S02]  /*8a90*/  SEL R2, RZ, 0x1, P1 ;  /* 0x00000001ff027807 */ /* 0x000fe40000800000 */
[----:B------:R-:W-:Y:S02]  /*8aa0*/  SEL R0, R0, RZ, P1 ;  /* 0x000000ff00007207 */ /* 0x000fe40000800000 */
[----:B------:R-:W-:-:S03]  /*8ab0*/  LOP3.LUT R9, R9, R2, RZ, 0x3c, !PT ;  /* 0x0000000209097212 */ /* 0x000fc600078e3cff */
[----:B0-----:R-:W-:Y:S01]  /*8ac0*/  IMAD R6, R0, 0x8, R5 ;  /* 0x0000000800067824 */ /* 0x001fe200078e0205 */
[----:B------:R-:W-:Y:S01]  /*8ad0*/  SHF.L.U32 R3, R9, 0x1f, RZ ;  /* 0x0000001f09037819 */ /* 0x000fe200000006ff */
[----:B-1----:R-:W-:Y:S06]  /*8ae0*/  @!P0 BRA `(.L_x_252) ;  /* 0x0000000400048947 */ /* 0x002fec0003800000 */
.L_x_265:
        /* <DEDUP_REMOVED lines=9> */
.L_x_266:
[----:B------:R-:W1:Y:S01]  /*8b80*/  SYNCS.PHASECHK.TRANS64.TRYWAIT P0, [R7+URZ], R4 ;  /* 0x00000004070075a7 */ /* 0x000e62000800017f */
[----:B------:R-:W-:-:S05]  /*8b90*/  VIADD R0, R0, 0x1 ;  /* 0x0000000100007836 */ /* 0x000fca0000000000 */
[----:B------:R-:W-:-:S04]  /*8ba0*/  ISETP.NE.AND P1, PT, R0, 0x6, PT ;  /* 0x000000060000780c */ /* 0x000fc80003f25270 */
[----:B------:R-:W-:Y:S02]  /*8bb0*/  SEL R2, RZ, 0x1, P1 ;  /* 0x00000001ff027807 */ /* 0x000fe40000800000 */
[----:B------:R-:W-:Y:S02]  /*8bc0*/  SEL R0, R0, RZ, P1 ;  /* 0x000000ff00007207 */ /* 0x000fe40000800000 */
[----:B------:R-:W-:Y:S01]  /*8bd0*/  LOP3.LUT R2, R9, R2, RZ, 0x3c, !PT ;  /* 0x0000000209027212 */ /* 0x000fe200078e3cff */
[----:B-1----:R-:W-:Y:S06]  /*8be0*/  @!P0 BRA `(.L_x_254) ;  /* 0x0000000000ec8947 */ /* 0x002fec0003800000 */
.L_x_267:
[----:B------:R-:W-:Y:S01]  /*8bf0*/  IMAD R5, R0, 0x8, R5 ;  /* 0x0000000800057824 */ /* 0x000fe200078e0205 */
[----:B------:R-:W-:-:S07]  /*8c00*/  SHF.L.U32 R0, R2, 0x1f, RZ ;  /* 0x0000001f02007819 */ /* 0x000fce00000006ff */
.L_x_255:
[----:B--2---:R2:W3:Y:S02]  /*8c10*/  SYNCS.PHASECHK.TRANS64.TRYWAIT P0, [R5+URZ], R0 ;  /* 0x00000000050075a7 */ /* 0x0044e4000800017f */
[----:B---3--:R-:W-:Y:S05]  /*8c20*/  @!P0 NANOSLEEP.SYNCS 0x989680 ;  /* 0x009896800000895d */ /* 0x008fea0003900000 */
[----:B------:R-:W3:Y:S02]  /*8c30*/  @!P0 SYNCS.PHASECHK.TRANS64 P0, [R5+URZ], R0 ;  /* 0x00000000050085a7 */ /* 0x000ee4000800007f */
[----:B---3--:R-:W-:Y:S05]  /*8c40*/  @!P0 BRA `(.L_x_255) ;  /* 0xfffffffc00f08947 */ /* 0x008fea000383ffff */
.L_x_248:
[----:B------:R-:W-:Y:S05]  /*8c50*/  BSYNC B0 ;  /* 0x0000000000007941 */ /* 0x000fea0003800000 */
.L_x_247:
[----:B------:R-:W-:Y:S05]  /*8c60*/  EXIT ;  /* 0x000000000000794d */ /* 0x000fea0003800000 */
.L_x_21:
[----:B-1----:R1:W2:Y:S02]  /*8c70*/  SYNCS.PHASECHK.TRANS64.TRYWAIT P1, [R3+URZ], R0 ;  /* 0x00000000030075a7 */ /* 0x0022a4000802017f */
[----:B--2---:R-:W-:Y:S05]  /*8c80*/  @!P1 NANOSLEEP.SYNCS 0x989680 ;  /* 0x009896800000995d */ /* 0x004fea0003900000 */
[----:B------:R-:W2:Y:S02]  /*8c90*/  @!P1 SYNCS.PHASECHK.TRANS64 P1, [R3+URZ], R0 ;  /* 0x00000000030095a7 */ /* 0x000ea4000802007f */
[----:B--2---:R-:W-:Y:S05]  /*8ca0*/  @!P1 BRA `(.L_x_21) ;  /* 0xfffffffc00f09947 */ /* 0x004fea000383ffff */
[----:B------:R-:W-:Y:S05]  /*8cb0*/  BRA `(.L_x_20) ;  /* 0xffffff8800bc7947 */ /* 0x000fea000383ffff */
.L_x_26:
[----:B-1----:R1:W2:Y:S02]  /*8cc0*/  SYNCS.PHASECHK.TRANS64.TRYWAIT P1, [R5+URZ], R4 ;  /* 0x00000004050075a7 */ /* 0x0022a4000802017f */
[----:B--2---:R-:W-:Y:S05]  /*8cd0*/  @!P1 NANOSLEEP.SYNCS 0x989680 ;  /* 0x009896800000995d */ /* 0x004fea0003900000 */
[----:B------:R-:W2:Y:S02]  /*8ce0*/  @!P1 SYNCS.PHASECHK.TRANS64 P1, [R5+URZ], R4 ;  /* 0x00000004050095a7 */ /* 0x000ea4000802007f */
[----:B--2---:R-:W-:Y:S05]  /*8cf0*/  @!P1 BRA `(.L_x_26) ;  /* 0xfffffffc00f09947 */ /* 0x004fea000383ffff */
[----:B------:R-:W-:Y:S05]  /*8d00*/  BRA `(.L_x_25) ;  /* 0xffffff8c00e87947 */ /* 0x000fea000383ffff */
.L_x_235:
[----:B------:R-:W-:Y:S01]  /*8d10*/  BSSY B1, `(.L_x_256) ;  /* 0x0000006000017945 */ /* 0x000fe20003800000 */
[----:B------:R-:W-:-:S07]  /*8d20*/  IMAD.MOV.U32 R15, RZ, RZ, -0x1 ;  /* 0xffffffffff0f7424 */ /* 0x000fce00078e00ff */
[----:B------:R-:W-:Y:S05]  /*8d30*/  WARPSYNC.COLLECTIVE R15, `(.L_x_257) ;  /* 0x000000000f0c7348 */ /* 0x000fea0003c00000 */
[----:B------:R-:W-:Y:S02]  /*8d40*/  ELECT P6, UR62, PT ;  /* 0x00000000003e782f */ /* 0x000fe400038c0000 */
[----:B------:R-:W-:Y:S01]  /*8d50*/  MOV R14, UR62 ;  /* 0x0000003e000e7c02 */ /* 0x000fe20008000f00 */
[----:B------:R-:W-:Y:S10]  /*8d60*/  ENDCOLLECTIVE ;  /* 0x000000000000791b */ /* 0x000ff40003800000 */
.L_x_257:
[----:B------:R-:W-:Y:S05]  /*8d70*/  BSYNC B1 ;  /* 0x0000000000017941 */ /* 0x000fea0003800000 */
.L_x_256:
[----:B------:R-:W-:Y:S05]  /*8d80*/  BRA `(.L_x_258) ;  /* 0xffffffec00f47947 */ /* 0x000fea000383ffff */
.L_x_238:
[----:B-1----:R1:W2:Y:S02]  /*8d90*/  SYNCS.PHASECHK.TRANS64.TRYWAIT P0, [R23+URZ+0x30], R14 ;  /* 0x0000300e170075a7 */ /* 0x0022a4000800017f */
[----:B--2---:R-:W-:Y:S05]  /*8da0*/  @!P0 NANOSLEEP.SYNCS 0x989680 ;  /* 0x009896800000895d */ /* 0x004fea0003900000 */
[----:B------:R-:W2:Y:S02]  /*8db0*/  @!P0 SYNCS.PHASECHK.TRANS64 P0, [R23+URZ+0x30], R14 ;  /* 0x0000300e170085a7 */ /* 0x000ea4000800007f */
[----:B--2---:R-:W-:Y:S05]  /*8dc0*/  @!P0 BRA `(.L_x_238) ;  /* 0xfffffffc00f08947 */ /* 0x004fea000383ffff */
[----:B------:R-:W-:Y:S05]  /*8dd0*/  BRA `(.L_x_259) ;  /* 0xfffffff000307947 */ /* 0x000fea000383ffff */
.L_x_246:
[----:B------:R-:W-:Y:S01]  /*8de0*/  BSSY B0, `(.L_x_260) ;  /* 0x0000006000007945 */ /* 0x000fe20003800000 */
[----:B------:R-:W-:-:S07]  /*8df0*/  IMAD.MOV.U32 R15, RZ, RZ, -0x1 ;  /* 0xffffffffff0f7424 */ /* 0x000fce00078e00ff */
[----:B------:R-:W-:Y:S05]  /*8e00*/  WARPSYNC.COLLECTIVE R15, `(.L_x_261) ;  /* 0x000000000f0c7348 */ /* 0x000fea0003c00000 */
[----:B------:R-:W-:Y:S02]  /*8e10*/  ELECT P6, UR62, PT ;  /* 0x00000000003e782f */ /* 0x000fe400038c0000 */
[----:B------:R-:W-:Y:S01]  /*8e20*/  MOV R14, UR62 ;  /* 0x0000003e000e7c02 */ /* 0x000fe20008000f00 */
[----:B------:R-:W-:Y:S10]  /*8e30*/  ENDCOLLECTIVE ;  /* 0x000000000000791b */ /* 0x000ff40003800000 */
.L_x_261:
[----:B------:R-:W-:Y:S05]  /*8e40*/  BSYNC B0 ;  /* 0x0000000000007941 */ /* 0x000fea0003800000 */
.L_x_260:
[----:B------:R-:W-:Y:S05]  /*8e50*/  BRA `(.L_x_262) ;  /* 0xfffffff800887947 */ /* 0x000fea000383ffff */
.L_x_250:
[----:B0-----:R0:W1:Y:S02]  /*8e60*/  SYNCS.PHASECHK.TRANS64.TRYWAIT P0, [R7+URZ], R2 ;  /* 0x00000002070075a7 */ /* 0x001064000800017f */
[----:B-1----:R-:W-:Y:S05]  /*8e70*/  @!P0 NANOSLEEP.SYNCS 0x989680 ;  /* 0x009896800000895d */ /* 0x002fea0003900000 */
[----:B------:R-:W1:Y:S02]  /*8e80*/  @!P0 SYNCS.PHASECHK.TRANS64 P0, [R7+URZ], R2 ;  /* 0x00000002070085a7 */ /* 0x000e64000800007f */
[----:B-1----:R-:W-:Y:S05]  /*8e90*/  @!P0 BRA `(.L_x_250) ;  /* 0xfffffffc00f08947 */ /* 0x002fea000383ffff */
[----:B------:R-:W-:Y:S05]  /*8ea0*/  BRA `(.L_x_263) ;  /* 0xfffffff800c87947 */ /* 0x000fea000383ffff */
.L_x_251:
[----:B0-----:R0:W1:Y:S02]  /*8eb0*/  SYNCS.PHASECHK.TRANS64.TRYWAIT P0, [R6+URZ], R3 ;  /* 0x00000003060075a7 */ /* 0x001064000800017f */
[----:B-1----:R-:W-:Y:S05]  /*8ec0*/  @!P0 NANOSLEEP.SYNCS 0x989680 ;  /* 0x009896800000895d */ /* 0x002fea0003900000 */
[----:B------:R-:W1:Y:S02]  /*8ed0*/  @!P0 SYNCS.PHASECHK.TRANS64 P0, [R6+URZ], R3 ;  /* 0x00000003060085a7 */ /* 0x000e64000800007f */
[----:B-1----:R-:W-:Y:S05]  /*8ee0*/  @!P0 BRA `(.L_x_251) ;  /* 0xfffffffc00f08947 */ /* 0x002fea000383ffff */
[----:B------:R-:W-:Y:S05]  /*8ef0*/  BRA `(.L_x_264) ;  /* 0xfffffff800d87947 */ /* 0x000fea000383ffff */
.L_x_252:
[----:B0-----:R0:W1:Y:S02]  /*8f00*/  SYNCS.PHASECHK.TRANS64.TRYWAIT P0, [R7+URZ], R4 ;  /* 0x00000004070075a7 */ /* 0x001064000800017f */
[----:B-1----:R-:W-:Y:S05]  /*8f10*/  @!P0 NANOSLEEP.SYNCS 0x989680 ;  /* 0x009896800000895d */ /* 0x002fea0003900000 */
[----:B------:R-:W1:Y:S02]  /*8f20*/  @!P0 SYNCS.PHASECHK.TRANS64 P0, [R7+URZ], R4 ;  /* 0x00000004070085a7 */ /* 0x000e64000800007f */
[----:B-1----:R-:W-:Y:S05]  /*8f30*/  @!P0 BRA `(.L_x_252) ;  /* 0xfffffffc00f08947 */ /* 0x002fea000383ffff */
[----:B------:R-:W-:Y:S05]  /*8f40*/  BRA `(.L_x_265) ;  /* 0xfffffff800e87947 */ /* 0x000fea000383ffff */
.L_x_253:
[----:B0-----:R0:W1:Y:S02]  /*8f50*/  SYNCS.PHASECHK.TRANS64.TRYWAIT P0, [R6+URZ], R3 ;  /* 0x00000003060075a7 */ /* 0x001064000800017f */
[----:B-1----:R-:W-:Y:S05]  /*8f60*/  @!P0 NANOSLEEP.SYNCS 0x989680 ;  /* 0x009896800000895d */ /* 0x002fea0003900000 */
[----:B------:R-:W1:Y:S02]  /*8f70*/  @!P0 SYNCS.PHASECHK.TRANS64 P0, [R6+URZ], R3 ;  /* 0x00000003060085a7 */ /* 0x000e64000800007f */
[----:B-1----:R-:W-:Y:S05]  /*8f80*/  @!P0 BRA `(.L_x_253) ;  /* 0xfffffffc00f08947 */ /* 0x002fea000383ffff */
[----:B------:R-:W-:Y:S05]  /*8f90*/  BRA `(.L_x_266) ;  /* 0xfffffff800f87947 */ /* 0x000fea000383ffff */
.L_x_254:
[----:B-1----:R1:W2:Y:S02]  /*8fa0*/  SYNCS.PHASECHK.TRANS64.TRYWAIT P0, [R7+URZ], R4 ;  /* 0x00000004070075a7 */ /* 0x0022a4000800017f */
[----:B--2---:R-:W-:Y:S05]  /*8fb0*/  @!P0 NANOSLEEP.SYNCS 0x989680 ;  /* 0x009896800000895d */ /* 0x004fea0003900000 */
[----:B------:R-:W2:Y:S02]  /*8fc0*/  @!P0 SYNCS.PHASECHK.TRANS64 P0, [R7+URZ], R4 ;  /* 0x00000004070085a7 */ /* 0x000ea4000800007f */
[----:B--2---:R-:W-:Y:S05]  /*8fd0*/  @!P0 BRA `(.L_x_254) ;  /* 0xfffffffc00f08947 */ /* 0x004fea000383ffff */
[----:B------:R-:W-:Y:S05]  /*8fe0*/  BRA `(.L_x_267) ;  /* 0xfffffffc00007947 */ /* 0x000fea000383ffff */
.L_x_268:
[----:B------:R-:W-:-:S00]  /*8ff0*/  BRA `(.L_x_268) ;  /* 0xfffffffc00fc7947 */ /* 0x000fc0000383ffff */
[----:B------:R-:W-:-:S00]  /*9000*/  NOP ;  /* 0x0000000000007918 */ /* 0x000fc00000000000 */
[----:B------:R-:W-:-:S00]  /*9010*/  NOP ;  /* 0x0000000000007918 */ /* 0x000fc00000000000 */
[----:B------:R-:W-:-:S00]  /*9020*/  NOP ;  /* 0x0000000000007918 */ /* 0x000fc00000000000 */
[----:B------:R-:W-:-:S00]  /*9030*/  NOP ;  /* 0x0000000000007918 */ /* 0x000fc00000000000 */
[----:B------:R-:W-:-:S00]  /*9040*/  NOP ;  /* 0x0000000000007918 */ /* 0x000fc00000000000 */
[----:B------:R-:W-:-:S00]  /*9050*/  NOP ;  /* 0x0000000000007918 */ /* 0x000fc00000000000 */
[----:B------:R-:W-:-:S00]  /*9060*/  NOP ;  /* 0x0000000000007918 */ /* 0x000fc00000000000 */
[----:B------:R-:W-:-:S00]  /*9070*/  NOP ;  /* 0x0000000000007918 */ /* 0x000fc00000000000 */
.L_x_269:


//--------------------- .nv.global.init           --------------------------
	.section	.nv.global.init,"aw",@progbits
.nv.global.init:
	.type		$str$22,@object
	.size		$str$22,($str$23 - $str$22)
$str$22:
        /*0000*/ 	.byte	0x6b, 0x5f, 0x74, 0x69, 0x6c, 0x65, 0x5f, 0x63, 0x6f, 0x75, 0x6e, 0x74, 0x20, 0x3e, 0x3d, 0x20
        /*0010*/ 	.byte	0x31, 0x00
	.type		$str$23,@object
	.size		$str$23,(__unnamed_1 - $str$23)
$str$23:
        /*0012*/ 	.byte	0x2f, 0x74, 0x6d, 0x70, 0x2f, 0x63, 0x75, 0x74, 0x6c, 0x61, 0x73, 0x73, 0x5f, 0x73, 0x77, 0x65
        /*0022*/ 	.byte	0x65, 0x70, 0x5f, 0x73, 0x72, 0x63, 0x2f, 0x69, 0x6e, 0x63, 0x6c, 0x75, 0x64, 0x65, 0x2f, 0x63
        /*0032*/ 	.byte	0x75, 0x74, 0x6c, 0x61, 0x73, 0x73, 0x2f, 0x67, 0x65, 0x6d, 0x6d, 0x2f, 0x63, 0x6f, 0x6c, 0x6c
        /*0042*/ 	.byte	0x65, 0x63, 0x74, 0x69, 0x76, 0x65, 0x2f, 0x73, 0x6d, 0x39, 0x30, 0x5f, 0x6d, 0x6d, 0x61, 0x5f
        /*0052*/ 	.byte	0x74, 0x6d, 0x61, 0x5f, 0x67, 0x6d, 0x6d, 0x61, 0x5f, 0x73, 0x73, 0x5f, 0x77, 0x61, 0x72, 0x70
        /*0062*/ 	.byte	0x73, 0x70, 0x65, 0x63, 0x69, 0x61, 0x6c, 0x69, 0x7a, 0x65, 0x64, 0x2e, 0x68, 0x70, 0x70, 0x00
	.type		__unnamed_1,@object
	.size		__unnamed_1,(.L_0 - __unnamed_1)
__unnamed_1:
        /*0072*/ 	.byte	0x76, 0x6f, 0x69, 0x64, 0x20, 0x63, 0x75, 0x74, 0x6c, 0x61, 0x73, 0x73, 0x3a, 0x3a, 0x67, 0x65
        /* <DEDUP_REMOVED lines=172> */
        /*0b42*/ 	.byte	0x65, 0x3a, 0x3a, 0x69, 0x64, 0x65, 0x6e, 0x74, 0x69, 0x74, 0x79, 0x5d, 0x00
.L_0:


//--------------------- .nv.shared._ZN7cutlass13device_kernelINS_4gemm6kernel13GemmUniversalIN4cute5tupleIJiiiiEEENS1_10collective13CollectiveMmaINS1_34MainloopSm90TmaGmmaWarpSpecializedILi6ENS5_IJNS4_1CILi2EEENSA_ILi1EEESC_EEENS1_35KernelTmaWarpSpecializedCooperativeEEENS5_IJNSA_ILi192EEENSA_ILi96EEENSA_ILi128EEEEEEaNS5_IJlSC_lEEEaSK_NS4_8TiledMMAINS4_8MMA_AtomIJNS4_4SM904GMMA26MMA_64x96x32_S32S8S8_SS_TNEEEENS4_6LayoutISD_NS5_IJSC_NSA_ILi0EEESS_EEEEENS5_IJNS4_10UnderscoreESV_SV_EEEEENS4_13SM90_TMA_LOADENS4_14ComposedLayoutINS4_7SwizzleILi3ELi4ELi3EEENS4_18smem_ptr_flag_bitsILi8EEENSR_INS5_IJNSA_ILi8EEESI_EEENS5_IJSI_SC_EEEEEEEvNS4_8identityENS4_23SM90_TMA_LOAD_MULTICASTES18_vS19_EENS_8epilogue10collective6detail29Sm90TmaWarpSpecializedAdapterINS1D_15DefaultEpilogueIaSK_SK_NS1C_6thread17LinearCombinationIaLi1EiiLNS1H_9ScaleType4KindE0ELNS_15FloatRoundStyleE2EaEENS1_15EpilogueDefaultEEEEEvvEEEEvNT_6ParamsE --------------------------
	.section	.nv.shared._ZN7cutlass13device_kernelINS_4gemm6kernel13GemmUniversalIN4cute5tupleIJiiiiEEENS1_10collective13CollectiveMmaINS1_34MainloopSm90TmaGmmaWarpSpecializedILi6ENS5_IJNS4_1CILi2EEENSA_ILi1EEESC_EEENS1_35KernelTmaWarpSpecializedCooperativeEEENS5_IJNSA_ILi192EEENSA_ILi96EEENSA_ILi128EEEEEEaNS5_IJlSC_lEEEaSK_NS4_8TiledMMAINS4_8MMA_AtomIJNS4_4SM904GMMA26MMA_64x96x32_S32S8S8_SS_TNEEEENS4_6LayoutISD_NS5_IJSC_NSA_ILi0EEESS_EEEEENS5_IJNS4_10UnderscoreESV_SV_EEEEENS4_13SM90_TMA_LOADENS4_14ComposedLayoutINS4_7SwizzleILi3ELi4ELi3EEENS4_18smem_ptr_flag_bitsILi8EEENSR_INS5_IJNSA_ILi8EEESI_EEENS5_IJSI_SC_EEEEEEEvNS4_8identityENS4_23SM90_TMA_LOAD_MULTICASTES18_vS19_EENS_8epilogue10collective6detail29Sm90TmaWarpSpecializedAdapterINS1D_15DefaultEpilogueIaSK_SK_NS1C_6thread17LinearCombinationIaLi1EiiLNS1H_9ScaleType4KindE0ELNS_15FloatRoundStyleE2EaEENS1_15EpilogueDefaultEEEEEvvEEEEvNT_6ParamsE,"aw",@nobits
	.sectionflags	@""
	.align	16
	.zero		1024


//--------------------- .nv.shared.reserved.0     --------------------------
	.section	.nv.shared.reserved.0,"aw",@nobits
	.weak		__nv_reservedSMEM_offset_0_alias
	.size		__nv_reservedSMEM_offset_0_alias, 0, 0
	.other		__nv_reservedSMEM_offset_0_alias,@"STO_CUDA_RESERVED_SHARED STV_DEFAULT"
__nv_reservedSMEM_offset_0_alias:
	.zero		0


//--------------------- .nv.global                --------------------------
	.section	.nv.global,"aw",@nobits
.nv.global:
	.type		_ZN40_INTERNAL_b699b3ad_4_k_cu_f5c5d812_102974cute1_E,@object
	.size		_ZN40_INTERNAL_b699b3ad_4_k_cu_f5c5d812_102974cute1_E,(_ZN40_INTERNAL_b699b3ad_4_k_cu_f5c5d812_102974cuda3std3__45__cpo6cbeginE - _ZN40_INTERNAL_b699b3ad_4_k_cu_f5c5d812_102974cute1_E)
_ZN40_INTERNAL_b699b3ad_4_k_cu_f5c5d812_102974cute1_E:
	.zero		1
	.type		_ZN40_INTERNAL_b699b3ad_4_k_cu_f5c5d812_102974cuda3std3__45__cpo6cbeginE,@object
	.size		_ZN40_INTERNAL_b699b3ad_4_k_cu_f5c5d812_102974cuda3std3__45__cpo6cbeginE,(_ZN40_INTERNAL_b699b3ad_4_k_cu_f5c5d812_102974cuda3std3__48in_placeE - _ZN40_INTERNAL_b699b3ad_4_k_cu_f5c5d812_102974cuda3std3__45__cpo6cbeginE)
_ZN40_INTERNAL_b699b3ad_4_k_cu_f5c5d812_102974cuda3std3__45__cpo6cbeginE:
	.zero		1
	.type		_ZN40_INTERNAL_b699b3ad_4_k_cu_f5c5d812_102974cuda3std3__48in_placeE,@object
	.size		_ZN40_INTERNAL_b699b3ad_4_k_cu_f5c5d812_102974cuda3std3__48in_placeE,(_ZN40_INTERNAL_b699b3ad_4_k_cu_f5c5d812_102974cuda3std6ranges3__45__cpo9iter_moveE - _ZN40_INTERNAL_b699b3ad_4_k_cu_f5c5d812_102974cuda3std3__48in_placeE)
_ZN40_INTERNAL_b699b3ad_4_k_cu_f5c5d812_102974cuda3std3__48in_placeE:
	.zero		1
	.type		_ZN40_INTERNAL_b699b3ad_4_k_cu_f5c5d812_102974cuda3std6ranges3__45__cpo9iter_moveE,@object
	.size		_ZN40_INTERNAL_b699b3ad_4_k_cu_f5c5d812_102974cuda3std6ranges3__45__cpo9iter_moveE,(_ZN40_INTERNAL_b699b3ad_4_k_cu_f5c5d812_102974cuda3std3__45__cpo5beginE - _ZN40_INTERNAL_b699b3ad_4_k_cu_f5c5d812_102974cuda3std6ranges3__45__cpo9iter_moveE)
_ZN40_INTERNAL_b699b3ad_4_k_cu_f5c5d812_102974cuda3std6ranges3__45__cpo9iter_moveE:
	.zero		1
	.type		_ZN40_INTERNAL_b699b3ad_4_k_cu_f5c5d812_102974cuda3std3__45__cpo5beginE,@object
	.size		_ZN40_INTERNAL_b699b3ad_4_k_cu_f5c5d812_102974cuda3std3__45__cpo5beginE,(_ZN40_INTERNAL_b699b3ad_4_k_cu_f5c5d812_102974cuda3std3__442_GLOBAL__N__b699b3ad_4_k_cu_f5c5d812_102976ignoreE - _ZN40_INTERNAL_b699b3ad_4_k_cu_f5c5d812_102974cuda3std3__45__cpo5beginE)
_ZN40_INTERNAL_b699b3ad_4_k_cu_f5c5d812_102974cuda3std3__45__cpo5beginE:
	.zero		1
	.type		_ZN40_INTERNAL_b699b3ad_4_k_cu_f5c5d812_102974cuda3std3__442_GLOBAL__N__b699b3ad_4_k_cu_f5c5d812_102976ignoreE,@object
	.size		_ZN40_INTERNAL_b699b3ad_4_k_cu_f5c5d812_102974cuda3std3__442_GLOBAL__N__b699b3ad_4_k_cu_f5c5d812_102976ignoreE,(_ZN40_INTERNAL_b699b3ad_4_k_cu_f5c5d812_102974cute7productE - _ZN40_INTERNAL_b699b3ad_4_k_cu_f5c5d812_102974cuda3std3__442_GLOBAL__N__b699b3ad_4_k_cu_f5c5d812_102976ignoreE)
_ZN40_INTERNAL_b699b3ad_4_k_cu_f5c5d812_102974cuda3std3__442_GLOBAL__N__b699b3ad_4_k_cu_f5c5d812_102976ignoreE:
	.zero		1
	.type		_ZN40_INTERNAL_b699b3ad_4_k_cu_f5c5d812_102974cute7productE,@object
	.size		_ZN40_INTERNAL_b699b3ad_4_k_cu_f5c5d812_102974cute7productE,(_ZN40_INTERNAL_b699b3ad_4_k_cu_f5c5d812_102974cuda3std3__45__cpo3endE - _ZN40_INTERNAL_b699b3ad_4_k_cu_f5c5d812_102974cute7productE)
_ZN40_INTERNAL_b699b3ad_4_k_cu_f5c5d812_102974cute7productE:
	.zero		1
	.type		_ZN40_INTERNAL_b699b3ad_4_k_cu_f5c5d812_102974cuda3std3__45__cpo3endE,@object
	.size		_ZN40_INTERNAL_b699b3ad_4_k_cu_f5c5d812_102974cuda3std3__45__cpo3endE,(_ZN40_INTERNAL_b699b3ad_4_k_cu_f5c5d812_102974cuda3std3__419piecewise_constructE - _ZN40_INTERNAL_b699b3ad_4_k_cu_f5c5d812_102974cuda3std3__45__cpo3endE)
_ZN40_INTERNAL_b699b3ad_4_k_cu_f5c5d812_102974cuda3std3__45__cpo3endE:
	.zero		1
	.type		_ZN40_INTERNAL_b699b3ad_4_k_cu_f5c5d812_102974cuda3std3__419piecewise_constructE,@object
	.size		_ZN40_INTERNAL_b699b3ad_4_k_cu_f5c5d812_102974cuda3std3__419piecewise_constructE,(_ZN40_INTERNAL_b699b3ad_4_k_cu_f5c5d812_102974cuda3std3__45__cpo4cendE - _ZN40_INTERNAL_b699b3ad_4_k_cu_f5c5d812_102974cuda3std3__419piecewise_constructE)
_ZN40_INTERNAL_b699b3ad_4_k_cu_f5c5d812_102974cuda3std3__419piecewise_constructE:
	.zero		1
	.type		_ZN40_INTERNAL_b699b3ad_4_k_cu_f5c5d812_102974cuda3std3__45__cpo4cendE,@object
	.size		_ZN40_INTERNAL_b699b3ad_4_k_cu_f5c5d812_102974cuda3std3__45__cpo4cendE,(_ZN40_INTERNAL_b699b3ad_4_k_cu_f5c5d812_102974cuda3std6ranges3__45__cpo4swapE - _ZN40_INTERNAL_b699b3ad_4_k_cu_f5c5d812_102974cuda3std3__45__cpo4cendE)
_ZN40_INTERNAL_b699b3ad_4_k_cu_f5c5d812_102974cuda3std3__45__cpo4cendE:
	.zero		1
	.type		_ZN40_INTERNAL_b699b3ad_4_k_cu_f5c5d812_102974cuda3std6ranges3__45__cpo4swapE,@object
	.size		_ZN40_INTERNAL_b699b3ad_4_k_cu_f5c5d812_102974cuda3std6ranges3__45__cpo4swapE,(.L_8 - _ZN40_INTERNAL_b699b3ad_4_k_cu_f5c5d812_102974cuda3std6ranges3__45__cpo4swapE)
_ZN40_INTERNAL_b699b3ad_4_k_cu_f5c5d812_102974cuda3std6ranges3__45__cpo4swapE:
	.zero		1
.L_8:


//--------------------- .nv.constant0._ZN7cutlass13device_kernelINS_4gemm6kernel13GemmUniversalIN4cute5tupleIJiiiiEEENS1_10collective13CollectiveMmaINS1_34MainloopSm90TmaGmmaWarpSpecializedILi6ENS5_IJNS4_1CILi2EEENSA_ILi1EEESC_EEENS1_35KernelTmaWarpSpecializedCooperativeEEENS5_IJNSA_ILi192EEENSA_ILi96EEENSA_ILi128EEEEEEaNS5_IJlSC_lEEEaSK_NS4_8TiledMMAINS4_8MMA_AtomIJNS4_4SM904GMMA26MMA_64x96x32_S32S8S8_SS_TNEEEENS4_6LayoutISD_NS5_IJSC_NSA_ILi0EEESS_EEEEENS5_IJNS4_10UnderscoreESV_SV_EEEEENS4_13SM90_TMA_LOADENS4_14ComposedLayoutINS4_7SwizzleILi3ELi4ELi3EEENS4_18smem_ptr_flag_bitsILi8EEENSR_INS5_IJNSA_ILi8EEESI_EEENS5_IJSI_SC_EEEEEEEvNS4_8identityENS4_23SM90_TMA_LOAD_MULTICASTES18_vS19_EENS_8epilogue10collective6detail29Sm90TmaWarpSpecializedAdapterINS1D_15DefaultEpilogueIaSK_SK_NS1C_6thread17LinearCombinationIaLi1EiiLNS1H_9ScaleType4KindE0ELNS_15FloatRoundStyleE2EaEENS1_15EpilogueDefaultEEEEEvvEEEEvNT_6ParamsE --------------------------
	.section	.nv.constant0._ZN7cutlass13device_kernelINS_4gemm6kernel13GemmUniversalIN4cute5tupleIJiiiiEEENS1_10collective13CollectiveMmaINS1_34MainloopSm90TmaGmmaWarpSpecializedILi6ENS5_IJNS4_1CILi2EEENSA_ILi1EEESC_EEENS1_35KernelTmaWarpSpecializedCooperativeEEENS5_IJNSA_ILi192EEENSA_ILi96EEENSA_ILi128EEEEEEaNS5_IJlSC_lEEEaSK_NS4_8TiledMMAINS4_8MMA_AtomIJNS4_4SM904GMMA26MMA_64x96x32_S32S8S8_SS_TNEEEENS4_6LayoutISD_NS5_IJSC_NSA_ILi0EEESS_EEEEENS5_IJNS4_10UnderscoreESV_SV_EEEEENS4_13SM90_TMA_LOADENS4_14ComposedLayoutINS4_7SwizzleILi3ELi4ELi3EEENS4_18smem_ptr_flag_bitsILi8EEENSR_INS5_IJNSA_ILi8EEESI_EEENS5_IJSI_SC_EEEEEEEvNS4_8identityENS4_23SM90_TMA_LOAD_MULTICASTES18_vS19_EENS_8epilogue10collective6detail29Sm90TmaWarpSpecializedAdapterINS1D_15DefaultEpilogueIaSK_SK_NS1C_6thread17LinearCombinationIaLi1EiiLNS1H_9ScaleType4KindE0ELNS_15FloatRoundStyleE2EaEENS1_15EpilogueDefaultEEEEEvvEEEEvNT_6ParamsE,"a",@progbits
	.sectionflags	@""
	.align	4
.nv.constant0._ZN7cutlass13device_kernelINS_4gemm6kernel13GemmUniversalIN4cute5tupleIJiiiiEEENS1_10collective13CollectiveMmaINS1_34MainloopSm90TmaGmmaWarpSpecializedILi6ENS5_IJNS4_1CILi2EEENSA_ILi1EEESC_EEENS1_35KernelTmaWarpSpecializedCooperativeEEENS5_IJNSA_ILi192EEENSA_ILi96EEENSA_ILi128EEEEEEaNS5_IJlSC_lEEEaSK_NS4_8TiledMMAINS4_8MMA_AtomIJNS4_4SM904GMMA26MMA_64x96x32_S32S8S8_SS_TNEEEENS4_6LayoutISD_NS5_IJSC_NSA_ILi0EEESS_EEEEENS5_IJNS4_10UnderscoreESV_SV_EEEEENS4_13SM90_TMA_LOADENS4_14ComposedLayoutINS4_7SwizzleILi3ELi4ELi3EEENS4_18smem_ptr_flag_bitsILi8EEENSR_INS5_IJNSA_ILi8EEESI_EEENS5_IJSI_SC_EEEEEEEvNS4_8identityENS4_23SM90_TMA_LOAD_MULTICASTES18_vS19_EENS_8epilogue10collective6detail29Sm90TmaWarpSpecializedAdapterINS1D_15DefaultEpilogueIaSK_SK_NS1C_6thread17LinearCombinationIaLi1EiiLNS1H_9ScaleType4KindE0ELNS_15FloatRoundStyleE2EaEENS1_15EpilogueDefaultEEEEEvvEEEEvNT_6ParamsE:
	.zero		1664


//--------------------- SYMBOLS --------------------------

	.type		.nv.reservedSmem.offset0,@object
	.size		.nv.reservedSmem.offset0,0x4
	.type		__assertfail,@function
